// auto-generated by cutlass_sweep.epilogue — config: {"arch": "sm_100", "cluster_m": 1, "cluster_n": 1, "dtype": "fp16", "fusion": "sigmoid", "tile_k": 64, "tile_m": 128, "tile_n": 128}
#include "cutlass/cutlass.h"
#include "cutlass/gemm/collective/collective_builder.hpp"
#include "cutlass/gemm/device/gemm_universal_adapter.h"
#include "cutlass/gemm/kernel/gemm_universal.hpp"
#include "cutlass/epilogue/collective/collective_builder.hpp"
#include "cutlass/epilogue/fusion/operations.hpp"
#include "cutlass/epilogue/thread/activation.h"

using Elem = cutlass::half_t;
using Acc  = float;
using TileShape    = cute::Shape<cute::_128, cute::_128, cute::_64>;
using ClusterShape = cute::Shape<cute::_1, cute::_1, cute::_1>;
using FusionOp     = cutlass::epilogue::fusion::LinCombEltAct<cutlass::epilogue::thread::Sigmoid, Elem, Acc>;

using CollectiveEpilogue = typename cutlass::epilogue::collective::CollectiveBuilder<
    cutlass::arch::Sm100, cutlass::arch::OpClassTensorOp,
    TileShape, ClusterShape,
    cutlass::epilogue::collective::EpilogueTileAuto,
    Acc, Acc,
    Elem, cutlass::layout::RowMajor, 128 / cutlass::sizeof_bits<Elem>::value,
    Elem, cutlass::layout::RowMajor, 128 / cutlass::sizeof_bits<Elem>::value,
    cutlass::epilogue::collective::EpilogueScheduleAuto,
    FusionOp
  >::CollectiveOp;

using CollectiveMainloop = typename cutlass::gemm::collective::CollectiveBuilder<
    cutlass::arch::Sm100, cutlass::arch::OpClassTensorOp,
    Elem, cutlass::layout::RowMajor, 128 / cutlass::sizeof_bits<Elem>::value,
    Elem, cutlass::layout::ColumnMajor, 128 / cutlass::sizeof_bits<Elem>::value,
    Acc,
    TileShape, ClusterShape,
    cutlass::gemm::collective::StageCountAutoCarveout<
        static_cast<int>(sizeof(typename CollectiveEpilogue::SharedStorage))>,
    cutlass::gemm::collective::KernelScheduleAuto
  >::CollectiveOp;

using GemmKernel = cutlass::gemm::kernel::GemmUniversal<
    cute::Shape<int,int,int,int>, CollectiveMainloop, CollectiveEpilogue>;
using Gemm = cutlass::gemm::device::GemmUniversalAdapter<GemmKernel>;

auto* _anchor = &cutlass::device_kernel<GemmKernel>;


// ===== COMPILED SASS (sm_100a) =====

	.target	sm_100a

	.elftype	@"ET_EXEC"


//--------------------- .note.nv.tkinfo           --------------------------
	.section	.note.nv.tkinfo,"",@"SHT_NOTE"
	.sectionflags	@"SHF_NOTE_NV_TKINFO"
	.tkinfo
        /*0018*/ 	.word	0x00000002
        /*0030*/ 	.string	""
        /*0030*/ 	.string	"ptxas"
        /*0030*/ 	.string	"Cuda compilation tools, release 13.0, V13.0.88"
        /*0030*/ 	.string	"Build cuda_13.0.r13.0/compiler.36424714_0"
        /*0030*/ 	.string	"-arch sm_100a -m 64 "



//--------------------- .note.nv.cuinfo           --------------------------
	.section	.note.nv.cuinfo,"",@"SHT_NOTE"
	.sectionflags	@"SHF_NOTE_NV_CUINFO"
        /*0018*/ 	.short	0x0002
        /*001a*/ 	.short	0x0064
        /*001c*/ 	.short	0x0082
	.zero		2


//--------------------- .nv.info                  --------------------------
	.section	.nv.info,"",@"SHT_CUDA_INFO"
	.align	4


	//----- nvinfo : EIATTR_REGCOUNT
	.align		4
        /*0000*/ 	.byte	0x04, 0x2f
        /*0002*/ 	.short	(.L_19 - .L_18)
	.align		4
.L_18:
        /*0004*/ 	.word	index@(_ZN7cutlass13device_kernelINS_4gemm6kernel13GemmUniversalIN4cute5tupleIJiiiiEEENS1_10collective13CollectiveMmaINS1_35MainloopSm100TmaUmmaWarpSpecializedILi6ELi2ELi4ENS5_IJNS4_1CILi1EEESB_SB_EEEEENS5_IJNSA_ILi128EEESE_NSA_ILi64EEEEEENS_6half_tENS5_IJlSB_lEEESH_SI_NS4_8TiledMMAINS4_8MMA_AtomIJNS4_20SM100_MMA_F16BF16_SSISH_SH_fLi128ELi128ELNS4_4UMMA5MajorE0ELSN_0ELNSM_7ScaleInE0ELSO_0EEEEEENS4_6LayoutISC_NS5_IJNSA_ILi0EEESS_SS_EEEEENS5_IJNS4_10UnderscoreESV_SV_EEEEENS4_13SM90_TMA_LOADENS4_14ComposedLayoutINS4_7SwizzleILi3ELi4ELi3EEENS4_18smem_ptr_flag_bitsILi16EEENSR_INS5_IJNSA_ILi8EEESF_EEENS5_IJSF_SB_EEEEEEEvNS4_8identityESY_S18_vS19_EENS_8epilogue10collective18CollectiveEpilogueINS1B_23Sm100TmaWarpSpecializedILi4ELi2ELi32ELb1ELb0EEEJSG_NS5_IJNSR_ISE_SB_EENSR_INSA_ILi32EEESB_EEEEESH_SI_SH_SI_NS1B_6fusion15FusionCallbacksIS1F_NS1K_13LinCombEltActINS1B_6thread7SigmoidESH_fSH_fLNS_15FloatRoundStyleE2EEESG_S1J_JEEENS4_5SM1004TMEM4LOAD26SM100_TMEM_LOAD_32dp32b32xESY_NSZ_INS10_ILi2ELi4ELi3EEES13_NSR_INS5_IJS14_S1H_EEENS5_IJS1H_SB_EEEEEEENS4_39AutoVectorizingCopyWithAssumedAlignmentILi128EEENS4_14SM90_TMA_STOREES20_S22_S22_EEEvvEEEEvNT_6ParamsE)
        /*0008*/ 	.word	0x00000083


	//----- nvinfo : EIATTR_FRAME_SIZE
	.align		4
.L_19:
        /*000c*/ 	.byte	0x04, 0x11
        /*000e*/ 	.short	(.L_21 - .L_20)
	.align		4
.L_20:
        /*0010*/ 	.word	index@($__internal_3_$__cuda_sm20_rcp_rn_f32_slowpath)
        /*0014*/ 	.word	0x00000000


	//----- nvinfo : EIATTR_FRAME_SIZE
	.align		4
.L_21:
        /*0018*/ 	.byte	0x04, 0x11
        /*001a*/ 	.short	(.L_23 - .L_22)
	.align		4
.L_22:
        /*001c*/ 	.word	index@($__internal_2_$__cuda_sm10x_tcgen05_guardrail_trap_unallocated_columns_being_dealloced)
        /*0020*/ 	.word	0x00000000


	//----- nvinfo : EIATTR_FRAME_SIZE
	.align		4
.L_23:
        /*0024*/ 	.byte	0x04, 0x11
        /*0026*/ 	.short	(.L_25 - .L_24)
	.align		4
.L_24:
        /*0028*/ 	.word	index@($__internal_1_$__cuda_sm10x_tcgen05_guardrail_trap_phase_invalid_during_alloc)
        /*002c*/ 	.word	0x00000000


	//----- nvinfo : EIATTR_FRAME_SIZE
	.align		4
.L_25:
        /*0030*/ 	.byte	0x04, 0x11
        /*0032*/ 	.short	(.L_27 - .L_26)
	.align		4
.L_26:
        /*0034*/ 	.word	index@($__internal_0_$__cuda_sm10x_tcgen05_guardrail_trap_col_being_dealloced_not_returned_by_alloc)
        /*0038*/ 	.word	0x00000000


	//----- nvinfo : EIATTR_FRAME_SIZE
	.align		4
.L_27:
        /*003c*/ 	.byte	0x04, 0x11
        /*003e*/ 	.short	(.L_29 - .L_28)
	.align		4
.L_28:
        /*0040*/ 	.word	index@(_ZN7cutlass13device_kernelINS_4gemm6kernel13GemmUniversalIN4cute5tupleIJiiiiEEENS1_10collective13CollectiveMmaINS1_35MainloopSm100TmaUmmaWarpSpecializedILi6ELi2ELi4ENS5_IJNS4_1CILi1EEESB_SB_EEEEENS5_IJNSA_ILi128EEESE_NSA_ILi64EEEEEENS_6half_tENS5_IJlSB_lEEESH_SI_NS4_8TiledMMAINS4_8MMA_AtomIJNS4_20SM100_MMA_F16BF16_SSISH_SH_fLi128ELi128ELNS4_4UMMA5MajorE0ELSN_0ELNSM_7ScaleInE0ELSO_0EEEEEENS4_6LayoutISC_NS5_IJNSA_ILi0EEESS_SS_EEEEENS5_IJNS4_10UnderscoreESV_SV_EEEEENS4_13SM90_TMA_LOADENS4_14ComposedLayoutINS4_7SwizzleILi3ELi4ELi3EEENS4_18smem_ptr_flag_bitsILi16EEENSR_INS5_IJNSA_ILi8EEESF_EEENS5_IJSF_SB_EEEEEEEvNS4_8identityESY_S18_vS19_EENS_8epilogue10collective18CollectiveEpilogueINS1B_23Sm100TmaWarpSpecializedILi4ELi2ELi32ELb1ELb0EEEJSG_NS5_IJNSR_ISE_SB_EENSR_INSA_ILi32EEESB_EEEEESH_SI_SH_SI_NS1B_6fusion15FusionCallbacksIS1F_NS1K_13LinCombEltActINS1B_6thread7SigmoidESH_fSH_fLNS_15FloatRoundStyleE2EEESG_S1J_JEEENS4_5SM1004TMEM4LOAD26SM100_TMEM_LOAD_32dp32b32xESY_NSZ_INS10_ILi2ELi4ELi3EEES13_NSR_INS5_IJS14_S1H_EEENS5_IJS1H_SB_EEEEEEENS4_39AutoVectorizingCopyWithAssumedAlignmentILi128EEENS4_14SM90_TMA_STOREES20_S22_S22_EEEvvEEEEvNT_6ParamsE)
        /*0044*/ 	.word	0x00000000


	//----- nvinfo : EIATTR_MIN_STACK_SIZE
	.align		4
.L_29:
        /*0048*/ 	.byte	0x04, 0x12
        /*004a*/ 	.short	(.L_31 - .L_30)
	.align		4
.L_30:
        /*004c*/ 	.word	index@(_ZN7cutlass13device_kernelINS_4gemm6kernel13GemmUniversalIN4cute5tupleIJiiiiEEENS1_10collective13CollectiveMmaINS1_35MainloopSm100TmaUmmaWarpSpecializedILi6ELi2ELi4ENS5_IJNS4_1CILi1EEESB_SB_EEEEENS5_IJNSA_ILi128EEESE_NSA_ILi64EEEEEENS_6half_tENS5_IJlSB_lEEESH_SI_NS4_8TiledMMAINS4_8MMA_AtomIJNS4_20SM100_MMA_F16BF16_SSISH_SH_fLi128ELi128ELNS4_4UMMA5MajorE0ELSN_0ELNSM_7ScaleInE0ELSO_0EEEEEENS4_6LayoutISC_NS5_IJNSA_ILi0EEESS_SS_EEEEENS5_IJNS4_10UnderscoreESV_SV_EEEEENS4_13SM90_TMA_LOADENS4_14ComposedLayoutINS4_7SwizzleILi3ELi4ELi3EEENS4_18smem_ptr_flag_bitsILi16EEENSR_INS5_IJNSA_ILi8EEESF_EEENS5_IJSF_SB_EEEEEEEvNS4_8identityESY_S18_vS19_EENS_8epilogue10collective18CollectiveEpilogueINS1B_23Sm100TmaWarpSpecializedILi4ELi2ELi32ELb1ELb0EEEJSG_NS5_IJNSR_ISE_SB_EENSR_INSA_ILi32EEESB_EEEEESH_SI_SH_SI_NS1B_6fusion15FusionCallbacksIS1F_NS1K_13LinCombEltActINS1B_6thread7SigmoidESH_fSH_fLNS_15FloatRoundStyleE2EEESG_S1J_JEEENS4_5SM1004TMEM4LOAD26SM100_TMEM_LOAD_32dp32b32xESY_NSZ_INS10_ILi2ELi4ELi3EEES13_NSR_INS5_IJS14_S1H_EEENS5_IJS1H_SB_EEEEEEENS4_39AutoVectorizingCopyWithAssumedAlignmentILi128EEENS4_14SM90_TMA_STOREES20_S22_S22_EEEvvEEEEvNT_6ParamsE)
        /*0050*/ 	.word	0x00000000
.L_31:


//--------------------- .nv.compat                --------------------------
	.section	.nv.compat,"",@"SHT_CUDA_COMPAT_INFO"
	.align	4
        /*0000*/ 	.byte	0x02, 0x09, 0x01, 0x00, 0x02, 0x02, 0x02, 0x00, 0x02, 0x05, 0x05, 0x00, 0x03, 0x07, 0x01, 0x01
        /*0010*/ 	.byte	0x02, 0x03, 0x01, 0x00, 0x02, 0x06, 0x01, 0x00, 0x04, 0x0b, 0x08, 0x00, 0x09, 0x00, 0x00, 0x00
        /*0020*/ 	.byte	0x00, 0x00, 0x00, 0x00


//--------------------- .nv.info._ZN7cutlass13device_kernelINS_4gemm6kernel13GemmUniversalIN4cute5tupleIJiiiiEEENS1_10collective13CollectiveMmaINS1_35MainloopSm100TmaUmmaWarpSpecializedILi6ELi2ELi4ENS5_IJNS4_1CILi1EEESB_SB_EEEEENS5_IJNSA_ILi128EEESE_NSA_ILi64EEEEEENS_6half_tENS5_IJlSB_lEEESH_SI_NS4_8TiledMMAINS4_8MMA_AtomIJNS4_20SM100_MMA_F16BF16_SSISH_SH_fLi128ELi128ELNS4_4UMMA5MajorE0ELSN_0ELNSM_7ScaleInE0ELSO_0EEEEEENS4_6LayoutISC_NS5_IJNSA_ILi0EEESS_SS_EEEEENS5_IJNS4_10UnderscoreESV_SV_EEEEENS4_13SM90_TMA_LOADENS4_14ComposedLayoutINS4_7SwizzleILi3ELi4ELi3EEENS4_18smem_ptr_flag_bitsILi16EEENSR_INS5_IJNSA_ILi8EEESF_EEENS5_IJSF_SB_EEEEEEEvNS4_8identityESY_S18_vS19_EENS_8epilogue10collective18CollectiveEpilogueINS1B_23Sm100TmaWarpSpecializedILi4ELi2ELi32ELb1ELb0EEEJSG_NS5_IJNSR_ISE_SB_EENSR_INSA_ILi32EEESB_EEEEESH_SI_SH_SI_NS1B_6fusion15FusionCallbacksIS1F_NS1K_13LinCombEltActINS1B_6thread7SigmoidESH_fSH_fLNS_15FloatRoundStyleE2EEESG_S1J_JEEENS4_5SM1004TMEM4LOAD26SM100_TMEM_LOAD_32dp32b32xESY_NSZ_INS10_ILi2ELi4ELi3EEES13_NSR_INS5_IJS14_S1H_EEENS5_IJS1H_SB_EEEEEEENS4_39AutoVectorizingCopyWithAssumedAlignmentILi128EEENS4_14SM90_TMA_STOREES20_S22_S22_EEEvvEEEEvNT_6ParamsE --------------------------
	.section	.nv.info._ZN7cutlass13device_kernelINS_4gemm6kernel13GemmUniversalIN4cute5tupleIJiiiiEEENS1_10collective13CollectiveMmaINS1_35MainloopSm100TmaUmmaWarpSpecializedILi6ELi2ELi4ENS5_IJNS4_1CILi1EEESB_SB_EEEEENS5_IJNSA_ILi128EEESE_NSA_ILi64EEEEEENS_6half_tENS5_IJlSB_lEEESH_SI_NS4_8TiledMMAINS4_8MMA_AtomIJNS4_20SM100_MMA_F16BF16_SSISH_SH_fLi128ELi128ELNS4_4UMMA5MajorE0ELSN_0ELNSM_7ScaleInE0ELSO_0EEEEEENS4_6LayoutISC_NS5_IJNSA_ILi0EEESS_SS_EEEEENS5_IJNS4_10UnderscoreESV_SV_EEEEENS4_13SM90_TMA_LOADENS4_14ComposedLayoutINS4_7SwizzleILi3ELi4ELi3EEENS4_18smem_ptr_flag_bitsILi16EEENSR_INS5_IJNSA_ILi8EEESF_EEENS5_IJSF_SB_EEEEEEEvNS4_8identityESY_S18_vS19_EENS_8epilogue10collective18CollectiveEpilogueINS1B_23Sm100TmaWarpSpecializedILi4ELi2ELi32ELb1ELb0EEEJSG_NS5_IJNSR_ISE_SB_EENSR_INSA_ILi32EEESB_EEEEESH_SI_SH_SI_NS1B_6fusion15FusionCallbacksIS1F_NS1K_13LinCombEltActINS1B_6thread7SigmoidESH_fSH_fLNS_15FloatRoundStyleE2EEESG_S1J_JEEENS4_5SM1004TMEM4LOAD26SM100_TMEM_LOAD_32dp32b32xESY_NSZ_INS10_ILi2ELi4ELi3EEES13_NSR_INS5_IJS14_S1H_EEENS5_IJS1H_SB_EEEEEEENS4_39AutoVectorizingCopyWithAssumedAlignmentILi128EEENS4_14SM90_TMA_STOREES20_S22_S22_EEEvvEEEEvNT_6ParamsE,"",@"SHT_CUDA_INFO"
	.sectionflags	@""
	.align	4


	//----- nvinfo : EIATTR_CUDA_API_VERSION
	.align		4
        /*0000*/ 	.byte	0x04, 0x37
        /*0002*/ 	.short	(.L_33 - .L_32)
.L_32:
        /*0004*/ 	.word	0x00000082


	//----- nvinfo : EIATTR_KPARAM_INFO
	.align		4
.L_33:
        /*0008*/ 	.byte	0x04, 0x17
        /*000a*/ 	.short	(.L_35 - .L_34)
.L_34:
        /*000c*/ 	.word	0x00000000
        /*0010*/ 	.short	0x0000
        /*0012*/ 	.short	0x0000
        /*0014*/ 	.byte	0x00, 0xf0, 0x01, 0x20


	//----- nvinfo : EIATTR_AT_ENTRY_FRAGMENTS
	.align		4
.L_35:
        /*0018*/ 	.byte	0x04, 0x4f
        /*001a*/ 	.short	(.L_37 - .L_36)


	//   ....[0]....
.L_36:
        /*001c*/ 	.word	0x00000006


	//----- nvinfo : EIATTR_RESERVED_SMEM_USED
	.align		4
.L_37:
        /*0020*/ 	.byte	0x01, 0x41
	.zero		2


	//----- nvinfo : EIATTR_SPARSE_MMA_MASK
	.align		4
        /*0024*/ 	.byte	0x03, 0x50
        /*0026*/ 	.short	0x0000


	//----- nvinfo : EIATTR_TCGEN05_1CTA_USED
	.align		4
        /*0028*/ 	.byte	0x01, 0x51
	.zero		2


	//----- nvinfo : EIATTR_MAXREG_COUNT
	.align		4
        /*002c*/ 	.byte	0x03, 0x1b
        /*002e*/ 	.short	0x00ff


	//----- nvinfo : EIATTR_NUM_BARRIERS
	.align		4
        /*0030*/ 	.byte	0x02, 0x4c
        /*0032*/ 	.byte	0x07
	.zero		1


	//----- nvinfo : EIATTR_EXTERNS
	.align		4
        /*0034*/ 	.byte	0x04, 0x0f
        /*0036*/ 	.short	(.L_39 - .L_38)


	//   ....[0]....
	.align		4
.L_38:
        /*0038*/ 	.word	index@(__assertfail)


	//----- nvinfo : EIATTR_MERCURY_ISA_VERSION
	.align		4
.L_39:
        /*003c*/ 	.byte	0x03, 0x5f
        /*003e*/ 	.short	0x0101


	//----- nvinfo : EIATTR_INT_WARP_WIDE_INSTR_OFFSETS
	.align		4
        /*0040*/ 	.byte	0x04, 0x31
        /*0042*/ 	.short	(.L_41 - .L_40)


	//   ....[0]....
.L_40:
        /*0044*/ 	.word	0x00001dc0


	//   ....[1]....
        /*0048*/ 	.word	0x00003920


	//   ....[2]....
        /*004c*/ 	.word	0x00003950


	//   ....[3]....
        /*0050*/ 	.word	0x000039a0


	//   ....[4]....
        /*0054*/ 	.word	0x000042c0


	//   ....[5]....
        /*0058*/ 	.word	0x00004320


	//   ....[6]....
        /*005c*/ 	.word	0x00004400


	//   ....[7]....
        /*0060*/ 	.word	0x00004470


	//   ....[8]....
        /*0064*/ 	.word	0x00004580


	//   ....[9]....
        /*0068*/ 	.word	0x00004610


	//   ....[10]....
        /*006c*/ 	.word	0x000047e0


	//   ....[11]....
        /*0070*/ 	.word	0x00004940


	//   ....[12]....
        /*0074*/ 	.word	0x00005840


	//----- nvinfo : EIATTR_COOP_GROUP_MASK_REGIDS
	.align		4
.L_41:
        /*0078*/ 	.byte	0x04, 0x29
        /*007a*/ 	.short	(.L_43 - .L_42)


	//   ....[0]....
.L_42:
        /*007c*/ 	.word	0xffffffff


	//   ....[1]....
        /*0080*/ 	.word	0xffffffff


	//   ....[2]....
        /*0084*/ 	.word	0xffffffff


	//   ....[3]....
        /*0088*/ 	.word	0xffffffff


	//   ....[4]....
        /*008c*/ 	.word	0xffffffff


	//   ....[5]....
        /*0090*/ 	.word	0xffffffff


	//   ....[6]....
        /*0094*/ 	.word	0xffffffff


	//   ....[7]....
        /*0098*/ 	.word	0xffffffff


	//   ....[8]....
        /*009c*/ 	.word	0xffffffff


	//   ....[9]....
        /*00a0*/ 	.word	0xffffffff


	//   ....[10]....
        /*00a4*/ 	.word	0xffffffff


	//   ....[11]....
        /*00a8*/ 	.word	0xffffffff


	//   ....[12]....
        /*00ac*/ 	.word	0xffffffff


	//----- nvinfo : EIATTR_COOP_GROUP_INSTR_OFFSETS
	.align		4
.L_43:
        /*00b0*/ 	.byte	0x04, 0x28
        /*00b2*/ 	.short	(.L_45 - .L_44)


	//   ....[0]....
.L_44:
        /*00b4*/ 	.word	0x00000090


	//   ....[1]....
        /*00b8*/ 	.word	0x000004a0


	//   ....[2]....
        /*00bc*/ 	.word	0x00000650


	//   ....[3]....
        /*00c0*/ 	.word	0x000007f0


	//   ....[4]....
        /*00c4*/ 	.word	0x000008f0


	//   ....[5]....
        /*00c8*/ 	.word	0x00000a60


	//   ....[6]....
        /*00cc*/ 	.word	0x00000c00


	//   ....[7]....
        /*00d0*/ 	.word	0x00001ca0


	//   ....[8]....
        /*00d4*/ 	.word	0x00002ba0


	//   ....[9]....
        /*00d8*/ 	.word	0x00002db0


	//   ....[10]....
        /*00dc*/ 	.word	0x00002de0


	//   ....[11]....
        /*00e0*/ 	.word	0x00003810


	//   ....[12]....
        /*00e4*/ 	.word	0x00003a40


	//----- nvinfo : EIATTR_VRC_CTA_INIT_COUNT
	.align		4
.L_45:
        /*00e8*/ 	.byte	0x02, 0x4a
        /*00ea*/ 	.byte	0x80
	.zero		1


	//----- nvinfo : EIATTR_SYSCALL_OFFSETS
	.align		4
        /*00ec*/ 	.byte	0x04, 0x46
        /*00ee*/ 	.short	(.L_47 - .L_46)


	//   ....[0]....
.L_46:
        /*00f0*/ 	.word	0x00005320


	//   ....[1]....
        /*00f4*/ 	.word	0x00005410


	//   ....[2]....
        /*00f8*/ 	.word	0x00005d50


	//----- nvinfo : EIATTR_MBARRIER_INSTR_OFFSETS
	.align		4
.L_47:
        /*00fc*/ 	.byte	0x04, 0x39
        /*00fe*/ 	.short	(.L_49 - .L_48)


	//   ....[0]....
.L_48:
        /*0100*/ 	.word	0x00000580
        /*0104*/ 	.word	0x000000ff
        /*0108*/ 	.word	0x00000000
        /*010c*/ 	.short	0x0100
        /*010e*/ 	.byte	0x05
	.zero		1


	//   ....[1]....
        /*0110*/ 	.word	0x00000590
        /*0114*/ 	.word	0x000000ff
        /*0118*/ 	.word	0x00000030
        /*011c*/ 	.short	0x0100
        /*011e*/ 	.byte	0x05
	.zero		1


	//   ....[2]....
        /*0120*/ 	.word	0x000005a0
        /*0124*/ 	.word	0x000000ff
        /*0128*/ 	.word	0x00000008
        /*012c*/ 	.short	0x0100
        /*012e*/ 	.byte	0x05
	.zero		1


	//   ....[3]....
        /*0130*/ 	.word	0x000005b0
        /*0134*/ 	.word	0x000000ff
        /*0138*/ 	.word	0x00000038
        /*013c*/ 	.short	0x0100
        /*013e*/ 	.byte	0x05
	.zero		1


	//   ....[4]....
        /*0140*/ 	.word	0x000005c0
        /*0144*/ 	.word	0x000000ff
        /*0148*/ 	.word	0x00000010
        /*014c*/ 	.short	0x0100
        /*014e*/ 	.byte	0x05
	.zero		1


	//   ....[5]....
        /*0150*/ 	.word	0x000005d0
        /*0154*/ 	.word	0x000000ff
        /*0158*/ 	.word	0x00000040
        /*015c*/ 	.short	0x0100
        /*015e*/ 	.byte	0x05
	.zero		1


	//   ....[6]....
        /*0160*/ 	.word	0x000005e0
        /*0164*/ 	.word	0x000000ff
        /*0168*/ 	.word	0x00000018
        /*016c*/ 	.short	0x0100
        /*016e*/ 	.byte	0x05
	.zero		1


	//   ....[7]....
        /*0170*/ 	.word	0x000005f0
        /*0174*/ 	.word	0x000000ff
        /*0178*/ 	.word	0x00000048
        /*017c*/ 	.short	0x0100
        /*017e*/ 	.byte	0x05
	.zero		1


	//   ....[8]....
        /*0180*/ 	.word	0x00000600
        /*0184*/ 	.word	0x000000ff
        /*0188*/ 	.word	0x00000020
        /*018c*/ 	.short	0x0100
        /*018e*/ 	.byte	0x05
	.zero		1


	//   ....[9]....
        /*0190*/ 	.word	0x00000610
        /*0194*/ 	.word	0x000000ff
        /*0198*/ 	.word	0x00000050
        /*019c*/ 	.short	0x0100
        /*019e*/ 	.byte	0x05
	.zero		1


	//   ....[10]....
        /*01a0*/ 	.word	0x00000620
        /*01a4*/ 	.word	0x000000ff
        /*01a8*/ 	.word	0x00000028
        /*01ac*/ 	.short	0x0100
        /*01ae*/ 	.byte	0x05
	.zero		1


	//   ....[11]....
        /*01b0*/ 	.word	0x00000630
        /*01b4*/ 	.word	0x000000ff
        /*01b8*/ 	.word	0x00000058
        /*01bc*/ 	.short	0x0100
        /*01be*/ 	.byte	0x05
	.zero		1


	//   ....[12]....
        /*01c0*/ 	.word	0x00000760
        /*01c4*/ 	.word	0x000000ff
        /*01c8*/ 	.word	0x00000060
        /*01cc*/ 	.short	0x0100
        /*01ce*/ 	.byte	0x07
	.zero		1


	//   ....[13]....
        /*01d0*/ 	.word	0x00000770
        /*01d4*/ 	.word	0x000000ff
        /*01d8*/ 	.word	0x00000080
        /*01dc*/ 	.short	0x0100
        /*01de*/ 	.byte	0x07
	.zero		1


	//   ....[14]....
        /*01e0*/ 	.word	0x00000780
        /*01e4*/ 	.word	0x000000ff
        /*01e8*/ 	.word	0x00000068
        /*01ec*/ 	.short	0x0100
        /*01ee*/ 	.byte	0x07
	.zero		1


	//   ....[15]....
        /*01f0*/ 	.word	0x00000790
        /*01f4*/ 	.word	0x000000ff
        /*01f8*/ 	.word	0x00000088
        /*01fc*/ 	.short	0x0100
        /*01fe*/ 	.byte	0x07
	.zero		1


	//   ....[16]....
        /*0200*/ 	.word	0x000007a0
        /*0204*/ 	.word	0x000000ff
        /*0208*/ 	.word	0x00000070
        /*020c*/ 	.short	0x0100
        /*020e*/ 	.byte	0x07
	.zero		1


	//   ....[17]....
        /*0210*/ 	.word	0x000007b0
        /*0214*/ 	.word	0x000000ff
        /*0218*/ 	.word	0x00000090
        /*021c*/ 	.short	0x0100
        /*021e*/ 	.byte	0x07
	.zero		1


	//   ....[18]....
        /*0220*/ 	.word	0x000007c0
        /*0224*/ 	.word	0x000000ff
        /*0228*/ 	.word	0x00000078
        /*022c*/ 	.short	0x0100
        /*022e*/ 	.byte	0x07
	.zero		1


	//   ....[19]....
        /*0230*/ 	.word	0x000007d0
        /*0234*/ 	.word	0x000000ff
        /*0238*/ 	.word	0x00000098
        /*023c*/ 	.short	0x0100
        /*023e*/ 	.byte	0x07
	.zero		1


	//   ....[20]....
        /*0240*/ 	.word	0x000008c0
        /*0244*/ 	.word	0x000000ff
        /*0248*/ 	.word	0x000000a0
        /*024c*/ 	.short	0x0100
        /*024e*/ 	.byte	0x05
	.zero		1


	//   ....[21]....
        /*0250*/ 	.word	0x000008d0
        /*0254*/ 	.word	0x000000ff
        /*0258*/ 	.word	0x000000a8
        /*025c*/ 	.short	0x0100
        /*025e*/ 	.byte	0x05
	.zero		1


	//   ....[22]....
        /*0260*/ 	.word	0x00000a10
        /*0264*/ 	.word	0x000000ff
        /*0268*/ 	.word	0x000000b0
        /*026c*/ 	.short	0x0100
        /*026e*/ 	.byte	0x05
	.zero		1


	//   ....[23]....
        /*0270*/ 	.word	0x00000a20
        /*0274*/ 	.word	0x000000ff
        /*0278*/ 	.word	0x000000c0
        /*027c*/ 	.short	0x0100
        /*027e*/ 	.byte	0x05
	.zero		1


	//   ....[24]....
        /*0280*/ 	.word	0x00000a30
        /*0284*/ 	.word	0x000000ff
        /*0288*/ 	.word	0x000000b8
        /*028c*/ 	.short	0x0100
        /*028e*/ 	.byte	0x05
	.zero		1


	//   ....[25]....
        /*0290*/ 	.word	0x00000a40
        /*0294*/ 	.word	0x000000ff
        /*0298*/ 	.word	0x000000c8
        /*029c*/ 	.short	0x0100
        /*029e*/ 	.byte	0x05
	.zero		1


	//   ....[26]....
        /*02a0*/ 	.word	0x00000b70
        /*02a4*/ 	.word	0x000000ff
        /*02a8*/ 	.word	0x000000d0
        /*02ac*/ 	.short	0x0100
        /*02ae*/ 	.byte	0x07
	.zero		1


	//   ....[27]....
        /*02b0*/ 	.word	0x00000b80
        /*02b4*/ 	.word	0x000000ff
        /*02b8*/ 	.word	0x000000f0
        /*02bc*/ 	.short	0x0100
        /*02be*/ 	.byte	0x07
	.zero		1


	//   ....[28]....
        /*02c0*/ 	.word	0x00000b90
        /*02c4*/ 	.word	0x000000ff
        /*02c8*/ 	.word	0x000000d8
        /*02cc*/ 	.short	0x0100
        /*02ce*/ 	.byte	0x07
	.zero		1


	//   ....[29]....
        /*02d0*/ 	.word	0x00000ba0
        /*02d4*/ 	.word	0x000000ff
        /*02d8*/ 	.word	0x000000f8
        /*02dc*/ 	.short	0x0100
        /*02de*/ 	.byte	0x07
	.zero		1


	//   ....[30]....
        /*02e0*/ 	.word	0x00000bb0
        /*02e4*/ 	.word	0x000000ff
        /*02e8*/ 	.word	0x000000e0
        /*02ec*/ 	.short	0x0100
        /*02ee*/ 	.byte	0x07
	.zero		1


	//   ....[31]....
        /*02f0*/ 	.word	0x00000bc0
        /*02f4*/ 	.word	0x000000ff
        /*02f8*/ 	.word	0x00000100
        /*02fc*/ 	.short	0x0100
        /*02fe*/ 	.byte	0x07
	.zero		1


	//   ....[32]....
        /*0300*/ 	.word	0x00000bd0
        /*0304*/ 	.word	0x000000ff
        /*0308*/ 	.word	0x000000e8
        /*030c*/ 	.short	0x0100
        /*030e*/ 	.byte	0x07
	.zero		1


	//   ....[33]....
        /*0310*/ 	.word	0x00000be0
        /*0314*/ 	.word	0x000000ff
        /*0318*/ 	.word	0x00000108
        /*031c*/ 	.short	0x0100
        /*031e*/ 	.byte	0x07
	.zero		1


	//   ....[34]....
        /*0320*/ 	.word	0x00000cd0
        /*0324*/ 	.word	0x000000ff
        /*0328*/ 	.word	0x00000110
        /*032c*/ 	.short	0x0100
        /*032e*/ 	.byte	0x05
	.zero		1


	//   ....[35]....
        /*0330*/ 	.word	0x00000ce0
        /*0334*/ 	.word	0x000000ff
        /*0338*/ 	.word	0x00000120
        /*033c*/ 	.short	0x0100
        /*033e*/ 	.byte	0x05
	.zero		1


	//   ....[36]....
        /*0340*/ 	.word	0x00000cf0
        /*0344*/ 	.word	0x000000ff
        /*0348*/ 	.word	0x00000118
        /*034c*/ 	.short	0x0100
        /*034e*/ 	.byte	0x05
	.zero		1


	//   ....[37]....
        /*0350*/ 	.word	0x00000d00
        /*0354*/ 	.word	0x000000ff
        /*0358*/ 	.word	0x00000128
        /*035c*/ 	.short	0x0100
        /*035e*/ 	.byte	0x05
	.zero		1


	//   ....[38]....
        /*0360*/ 	.word	0x000015b0
        /*0364*/ 	.word	0x00000002
        /*0368*/ 	.word	0x00000120
        /*036c*/ 	.short	0x010a
        /*036e*/ 	.byte	0xff
	.zero		1


	//   ....[39]....
        /*0370*/ 	.word	0x000015e0
        /*0374*/ 	.word	0x00000002
        /*0378*/ 	.word	0x00000110
        /*037c*/ 	.short	0x0101
        /*037e*/ 	.byte	0xff
	.zero		1


	//   ....[40]....
        /*0380*/ 	.word	0x000016b0
        /*0384*/ 	.word	0x000000ff
        /*0388*/ 	.word	0x00000030
        /*038c*/ 	.short	0x010a
        /*038e*/ 	.byte	0x08
	.zero		1


	//   ....[41]....
        /*0390*/ 	.word	0x00001750
        /*0394*/ 	.word	0x000000ff
        /*0398*/ 	.word	0x00000030
        /*039c*/ 	.short	0x010a
        /*039e*/ 	.byte	0x21
	.zero		1


	//   ....[42]....
        /*03a0*/ 	.word	0x000018b0
        /*03a4*/ 	.word	0x000000ff
        /*03a8*/ 	.word	0x00000030
        /*03ac*/ 	.short	0x010a
        /*03ae*/ 	.byte	0x08
	.zero		1


	//   ....[43]....
        /*03b0*/ 	.word	0x000019c0
        /*03b4*/ 	.word	0x000000ff
        /*03b8*/ 	.word	0x000000a8
        /*03bc*/ 	.short	0x0101
        /*03be*/ 	.byte	0x04
	.zero		1


	//   ....[44]....
        /*03c0*/ 	.word	0x000019d0
        /*03c4*/ 	.word	0x000000ff
        /*03c8*/ 	.word	0x00000030
        /*03cc*/ 	.short	0x010a
        /*03ce*/ 	.byte	0x08
	.zero		1


	//   ....[45]....
        /*03d0*/ 	.word	0x00001a50
        /*03d4*/ 	.word	0x000000ff
        /*03d8*/ 	.word	0x00000030
        /*03dc*/ 	.short	0x010a
        /*03de*/ 	.byte	0x11
	.zero		1


	//   ....[46]....
        /*03e0*/ 	.word	0x00001bb0
        /*03e4*/ 	.word	0x000000ff
        /*03e8*/ 	.word	0x00000030
        /*03ec*/ 	.short	0x010a
        /*03ee*/ 	.byte	0x08
	.zero		1


	//   ....[47]....
        /*03f0*/ 	.word	0x00001cd0
        /*03f4*/ 	.word	0x00000002
        /*03f8*/ 	.word	0x000000b0
        /*03fc*/ 	.short	0x010a
        /*03fe*/ 	.byte	0xff
	.zero		1


	//   ....[48]....
        /*0400*/ 	.word	0x00001d90
        /*0404*/ 	.word	0x00000002
        /*0408*/ 	.word	0x00000000
        /*040c*/ 	.short	0x0101
        /*040e*/ 	.byte	0xff
	.zero		1


	//   ....[49]....
        /*0410*/ 	.word	0x000022f0
        /*0414*/ 	.word	0x000000ff
        /*0418*/ 	.word	0x00000000
        /*041c*/ 	.short	0x010a
        /*041e*/ 	.byte	0x05
	.zero		1


	//   ....[50]....
        /*0420*/ 	.word	0x00002380
        /*0424*/ 	.word	0x000000ff
        /*0428*/ 	.word	0x00000000
        /*042c*/ 	.short	0x010a
        /*042e*/ 	.byte	0x05
	.zero		1


	//   ....[51]....
        /*0430*/ 	.word	0x00002410
        /*0434*/ 	.word	0x000000ff
        /*0438*/ 	.word	0x00000000
        /*043c*/ 	.short	0x010a
        /*043e*/ 	.byte	0x05
	.zero		1


	//   ....[52]....
        /*0440*/ 	.word	0x000024a0
        /*0444*/ 	.word	0x000000ff
        /*0448*/ 	.word	0x00000000
        /*044c*/ 	.short	0x010a
        /*044e*/ 	.byte	0x05
	.zero		1


	//   ....[53]....
        /*0450*/ 	.word	0x00002530
        /*0454*/ 	.word	0x000000ff
        /*0458*/ 	.word	0x00000000
        /*045c*/ 	.short	0x010a
        /*045e*/ 	.byte	0x05
	.zero		1


	//   ....[54]....
        /*0460*/ 	.word	0x000025d0
        /*0464*/ 	.word	0x00000000
        /*0468*/ 	.word	0x00000000
        /*046c*/ 	.short	0x010a
        /*046e*/ 	.byte	0xff
	.zero		1


	//   ....[55]....
        /*0470*/ 	.word	0x000026f0
        /*0474*/ 	.word	0x00000000
        /*0478*/ 	.word	0x00000110
        /*047c*/ 	.short	0x010a
        /*047e*/ 	.byte	0xff
	.zero		1


	//   ....[56]....
        /*0480*/ 	.word	0x00002760
        /*0484*/ 	.word	0x00000000
        /*0488*/ 	.word	0x00000000
        /*048c*/ 	.short	0x0101
        /*048e*/ 	.byte	0xff
	.zero		1


	//   ....[57]....
        /*0490*/ 	.word	0x00002780
        /*0494*/ 	.word	0x000000ff
        /*0498*/ 	.word	0x000000c0
        /*049c*/ 	.short	0x010a
        /*049e*/ 	.byte	0x05
	.zero		1


	//   ....[58]....
        /*04a0*/ 	.word	0x000028a0
        /*04a4*/ 	.word	0x00000000
        /*04a8*/ 	.word	0x000000b0
        /*04ac*/ 	.short	0x010a
        /*04ae*/ 	.byte	0xff
	.zero		1


	//   ....[59]....
        /*04b0*/ 	.word	0x000029a0
        /*04b4*/ 	.word	0x00000000
        /*04b8*/ 	.word	0x00000000
        /*04bc*/ 	.short	0x0101
        /*04be*/ 	.byte	0xff
	.zero		1


	//   ....[60]....
        /*04c0*/ 	.word	0x00002a30
        /*04c4*/ 	.word	0x000000ff
        /*04c8*/ 	.word	0x000000c0
        /*04cc*/ 	.short	0x0106
        /*04ce*/ 	.byte	0x05
	.zero		1


	//   ....[61]....
        /*04d0*/ 	.word	0x00002a50
        /*04d4*/ 	.word	0x000000ff
        /*04d8*/ 	.word	0x000000c0
        /*04dc*/ 	.short	0x010a
        /*04de*/ 	.byte	0x05
	.zero		1


	//   ....[62]....
        /*04e0*/ 	.word	0x00002ae0
        /*04e4*/ 	.word	0x000000ff
        /*04e8*/ 	.word	0x000000c0
        /*04ec*/ 	.short	0x0106
        /*04ee*/ 	.byte	0x04
	.zero		1


	//   ....[63]....
        /*04f0*/ 	.word	0x00002b20
        /*04f4*/ 	.word	0x00000000
        /*04f8*/ 	.word	0x000000c0
        /*04fc*/ 	.short	0x010a
        /*04fe*/ 	.byte	0xff
	.zero		1


	//   ....[64]....
        /*0500*/ 	.word	0x00003060
        /*0504*/ 	.word	0x00000000
        /*0508*/ 	.word	0x000000b0
        /*050c*/ 	.short	0x010a
        /*050e*/ 	.byte	0xff
	.zero		1


	//   ....[65]....
        /*0510*/ 	.word	0x00003170
        /*0514*/ 	.word	0x00000003
        /*0518*/ 	.word	0x00000000
        /*051c*/ 	.short	0x0101
        /*051e*/ 	.byte	0xff
	.zero		1


	//   ....[66]....
        /*0520*/ 	.word	0x00003180
        /*0524*/ 	.word	0x000000ff
        /*0528*/ 	.word	0x00000000
        /*052c*/ 	.short	0x010a
        /*052e*/ 	.byte	0x06
	.zero		1


	//   ....[67]....
        /*0530*/ 	.word	0x000031a0
        /*0534*/ 	.word	0x000000ff
        /*0538*/ 	.word	0x000000f0
        /*053c*/ 	.short	0x010a
        /*053e*/ 	.byte	0x07
	.zero		1


	//   ....[68]....
        /*0540*/ 	.word	0x00003270
        /*0544*/ 	.word	0x000000ff
        /*0548*/ 	.word	0x00000000
        /*054c*/ 	.short	0x010a
        /*054e*/ 	.byte	0x06
	.zero		1


	//   ....[69]....
        /*0550*/ 	.word	0x000033a0
        /*0554*/ 	.word	0x000000ff
        /*0558*/ 	.word	0x00000000
        /*055c*/ 	.short	0x010a
        /*055e*/ 	.byte	0x1a
	.zero		1


	//   ....[70]....
        /*0560*/ 	.word	0x00003640
        /*0564*/ 	.word	0x000000ff
        /*0568*/ 	.word	0x00000000
        /*056c*/ 	.short	0x010a
        /*056e*/ 	.byte	0x06
	.zero		1


	//   ....[71]....
        /*0570*/ 	.word	0x000036d0
        /*0574*/ 	.word	0x000000ff
        /*0578*/ 	.word	0x00000000
        /*057c*/ 	.short	0x010a
        /*057e*/ 	.byte	0x06
	.zero		1


	//   ....[72]....
        /*0580*/ 	.word	0x00003760
        /*0584*/ 	.word	0x000000ff
        /*0588*/ 	.word	0x00000000
        /*058c*/ 	.short	0x010a
        /*058e*/ 	.byte	0x06
	.zero		1


	//   ....[73]....
        /*0590*/ 	.word	0x000037f0
        /*0594*/ 	.word	0x000000ff
        /*0598*/ 	.word	0x00000000
        /*059c*/ 	.short	0x010a
        /*059e*/ 	.byte	0x07
	.zero		1


	//   ....[74]....
        /*05a0*/ 	.word	0x00003c70
        /*05a4*/ 	.word	0x00000000
        /*05a8*/ 	.word	0x000000b0
        /*05ac*/ 	.short	0x010a
        /*05ae*/ 	.byte	0xff
	.zero		1


	//   ....[75]....
        /*05b0*/ 	.word	0x00003d30
        /*05b4*/ 	.word	0x00000000
        /*05b8*/ 	.word	0x00000000
        /*05bc*/ 	.short	0x0101
        /*05be*/ 	.byte	0xff
	.zero		1


	//   ....[76]....
        /*05c0*/ 	.word	0x00004050
        /*05c4*/ 	.word	0x000000ff
        /*05c8*/ 	.word	0x000000a8
        /*05cc*/ 	.short	0x010a
        /*05ce*/ 	.byte	0x07
	.zero		1


	//   ....[77]....
        /*05d0*/ 	.word	0x00004240
        /*05d4*/ 	.word	0x000000ff
        /*05d8*/ 	.word	0x00000080
        /*05dc*/ 	.short	0x010a
        /*05de*/ 	.byte	0x07
	.zero		1


	//   ....[78]....
        /*05e0*/ 	.word	0x000043b0
        /*05e4*/ 	.word	0x000000ff
        /*05e8*/ 	.word	0x00000060
        /*05ec*/ 	.short	0x010b
        /*05ee*/ 	.byte	0x07
	.zero		1


	//   ....[79]....
        /*05f0*/ 	.word	0x000043c0
        /*05f4*/ 	.word	0x000000ff
        /*05f8*/ 	.word	0x00000000
        /*05fc*/ 	.short	0x0101
        /*05fe*/ 	.byte	0x08
	.zero		1


	//   ....[80]....
        /*0600*/ 	.word	0x000043d0
        /*0604*/ 	.word	0x000000ff
        /*0608*/ 	.word	0x00000088
        /*060c*/ 	.short	0x010a
        /*060e*/ 	.byte	0x07
	.zero		1


	//   ....[81]....
        /*0610*/ 	.word	0x00004520
        /*0614*/ 	.word	0x000000ff
        /*0618*/ 	.word	0x00000068
        /*061c*/ 	.short	0x010b
        /*061e*/ 	.byte	0x07
	.zero		1


	//   ....[82]....
        /*0620*/ 	.word	0x00004530
        /*0624*/ 	.word	0x000000ff
        /*0628*/ 	.word	0x00000000
        /*062c*/ 	.short	0x0101
        /*062e*/ 	.byte	0x08
	.zero		1


	//   ....[83]....
        /*0630*/ 	.word	0x00004540
        /*0634*/ 	.word	0x000000ff
        /*0638*/ 	.word	0x00000090
        /*063c*/ 	.short	0x010a
        /*063e*/ 	.byte	0x07
	.zero		1


	//   ....[84]....
        /*0640*/ 	.word	0x000046c0
        /*0644*/ 	.word	0x000000ff
        /*0648*/ 	.word	0x00000070
        /*064c*/ 	.short	0x010b
        /*064e*/ 	.byte	0x07
	.zero		1


	//   ....[85]....
        /*0650*/ 	.word	0x00004700
        /*0654*/ 	.word	0x000000ff
        /*0658*/ 	.word	0x00000000
        /*065c*/ 	.short	0x0101
        /*065e*/ 	.byte	0x08
	.zero		1


	//   ....[86]....
        /*0660*/ 	.word	0x00004740
        /*0664*/ 	.word	0x000000ff
        /*0668*/ 	.word	0x00000098
        /*066c*/ 	.short	0x010a
        /*066e*/ 	.byte	0x07
	.zero		1


	//   ....[87]....
        /*0670*/ 	.word	0x00004980
        /*0674*/ 	.word	0x000000ff
        /*0678*/ 	.word	0x00000078
        /*067c*/ 	.short	0x010b
        /*067e*/ 	.byte	0x07
	.zero		1


	//   ....[88]....
        /*0680*/ 	.word	0x000049a0
        /*0684*/ 	.word	0x000000ff
        /*0688*/ 	.word	0x00000000
        /*068c*/ 	.short	0x0101
        /*068e*/ 	.byte	0x0d
	.zero		1


	//   ....[89]....
        /*0690*/ 	.word	0x000049d0
        /*0694*/ 	.word	0x000000ff
        /*0698*/ 	.word	0x00000080
        /*069c*/ 	.short	0x010a
        /*069e*/ 	.byte	0x07
	.zero		1


	//   ....[90]....
        /*06a0*/ 	.word	0x000049f0
        /*06a4*/ 	.word	0x000000ff
        /*06a8*/ 	.word	0x00000088
        /*06ac*/ 	.short	0x010a
        /*06ae*/ 	.byte	0x07
	.zero		1


	//   ....[91]....
        /*06b0*/ 	.word	0x00004a10
        /*06b4*/ 	.word	0x000000ff
        /*06b8*/ 	.word	0x00000090
        /*06bc*/ 	.short	0x010a
        /*06be*/ 	.byte	0x07
	.zero		1


	//   ....[92]....
        /*06c0*/ 	.word	0x00004a50
        /*06c4*/ 	.word	0x00000000
        /*06c8*/ 	.word	0x00000098
        /*06cc*/ 	.short	0x010a
        /*06ce*/ 	.byte	0xff
	.zero		1


	//   ....[93]....
        /*06d0*/ 	.word	0x00004cc0
        /*06d4*/ 	.word	0x00000000
        /*06d8*/ 	.word	0x000000b0
        /*06dc*/ 	.short	0x010a
        /*06de*/ 	.byte	0xff
	.zero		1


	//   ....[94]....
        /*06e0*/ 	.word	0x00004d80
        /*06e4*/ 	.word	0x00000000
        /*06e8*/ 	.word	0x00000000
        /*06ec*/ 	.short	0x0101
        /*06ee*/ 	.byte	0xff
	.zero		1


	//   ....[95]....
        /*06f0*/ 	.word	0x000058d0
        /*06f4*/ 	.word	0x000000ff
        /*06f8*/ 	.word	0x00000060
        /*06fc*/ 	.short	0x010a
        /*06fe*/ 	.byte	0x04
	.zero		1


	//   ....[96]....
        /*0700*/ 	.word	0x000058f0
        /*0704*/ 	.word	0x00000003
        /*0708*/ 	.word	0x000000d0
        /*070c*/ 	.short	0x010a
        /*070e*/ 	.byte	0xff
	.zero		1


	//   ....[97]....
        /*0710*/ 	.word	0x00005a90
        /*0714*/ 	.word	0x00000002
        /*0718*/ 	.word	0x00000060
        /*071c*/ 	.short	0x010a
        /*071e*/ 	.byte	0xff
	.zero		1


	//   ....[98]....
        /*0720*/ 	.word	0x00005c20
        /*0724*/ 	.word	0x00000080
        /*0728*/ 	.word	0x000000d0
        /*072c*/ 	.short	0x010a
        /*072e*/ 	.byte	0xff
	.zero		1


	//   ....[99]....
        /*0730*/ 	.word	0x00006bb0
        /*0734*/ 	.word	0x00000011
        /*0738*/ 	.word	0x00000000
        /*073c*/ 	.short	0x0101
        /*073e*/ 	.byte	0xff
	.zero		1


	//   ....[100]....
        /*0740*/ 	.word	0x000098e0
        /*0744*/ 	.word	0x00000000
        /*0748*/ 	.word	0x00000000
        /*074c*/ 	.short	0x0101
        /*074e*/ 	.byte	0xff
	.zero		1


	//   ....[101]....
        /*0750*/ 	.word	0x00009960
        /*0754*/ 	.word	0x00000002
        /*0758*/ 	.word	0x00000060
        /*075c*/ 	.short	0x010a
        /*075e*/ 	.byte	0xff
	.zero		1


	//   ....[102]....
        /*0760*/ 	.word	0x00009bc0
        /*0764*/ 	.word	0x00000000
        /*0768*/ 	.word	0x00000000
        /*076c*/ 	.short	0x0101
        /*076e*/ 	.byte	0xff
	.zero		1


	//   ....[103]....
        /*0770*/ 	.word	0x00009be0
        /*0774*/ 	.word	0x00000002
        /*0778*/ 	.word	0x00000120
        /*077c*/ 	.short	0x010a
        /*077e*/ 	.byte	0xff
	.zero		1


	//   ....[104]....
        /*0780*/ 	.word	0x00009c40
        /*0784*/ 	.word	0x00000002
        /*0788*/ 	.word	0x00000030
        /*078c*/ 	.short	0x010a
        /*078e*/ 	.byte	0xff
	.zero		1


	//   ....[105]....
        /*0790*/ 	.word	0x00009ca0
        /*0794*/ 	.word	0x00000002
        /*0798*/ 	.word	0x00000030
        /*079c*/ 	.short	0x010a
        /*079e*/ 	.byte	0xff
	.zero		1


	//   ....[106]....
        /*07a0*/ 	.word	0x00009cf0
        /*07a4*/ 	.word	0x00000002
        /*07a8*/ 	.word	0x000000b0
        /*07ac*/ 	.short	0x010a
        /*07ae*/ 	.byte	0xff
	.zero		1


	//   ....[107]....
        /*07b0*/ 	.word	0x00009d50
        /*07b4*/ 	.word	0x00000000
        /*07b8*/ 	.word	0x00000000
        /*07bc*/ 	.short	0x010a
        /*07be*/ 	.byte	0xff
	.zero		1


	//   ....[108]....
        /*07c0*/ 	.word	0x00009db0
        /*07c4*/ 	.word	0x00000000
        /*07c8*/ 	.word	0x00000000
        /*07cc*/ 	.short	0x010a
        /*07ce*/ 	.byte	0xff
	.zero		1


	//   ....[109]....
        /*07d0*/ 	.word	0x00009e10
        /*07d4*/ 	.word	0x00000000
        /*07d8*/ 	.word	0x00000000
        /*07dc*/ 	.short	0x010a
        /*07de*/ 	.byte	0xff
	.zero		1


	//   ....[110]....
        /*07e0*/ 	.word	0x00009e70
        /*07e4*/ 	.word	0x00000000
        /*07e8*/ 	.word	0x00000000
        /*07ec*/ 	.short	0x010a
        /*07ee*/ 	.byte	0xff
	.zero		1


	//   ....[111]....
        /*07f0*/ 	.word	0x00009ed0
        /*07f4*/ 	.word	0x00000000
        /*07f8*/ 	.word	0x00000000
        /*07fc*/ 	.short	0x010a
        /*07fe*/ 	.byte	0xff
	.zero		1


	//   ....[112]....
        /*0800*/ 	.word	0x00009f20
        /*0804*/ 	.word	0x00000000
        /*0808*/ 	.word	0x00000110
        /*080c*/ 	.short	0x010a
        /*080e*/ 	.byte	0xff
	.zero		1


	//   ....[113]....
        /*0810*/ 	.word	0x00009f80
        /*0814*/ 	.word	0x00000000
        /*0818*/ 	.word	0x000000c0
        /*081c*/ 	.short	0x010a
        /*081e*/ 	.byte	0xff
	.zero		1


	//   ....[114]....
        /*0820*/ 	.word	0x00009fd0
        /*0824*/ 	.word	0x00000000
        /*0828*/ 	.word	0x000000b0
        /*082c*/ 	.short	0x010a
        /*082e*/ 	.byte	0xff
	.zero		1


	//   ....[115]....
        /*0830*/ 	.word	0x0000a030
        /*0834*/ 	.word	0x00000000
        /*0838*/ 	.word	0x000000c0
        /*083c*/ 	.short	0x010a
        /*083e*/ 	.byte	0xff
	.zero		1


	//   ....[116]....
        /*0840*/ 	.word	0x0000a080
        /*0844*/ 	.word	0x00000000
        /*0848*/ 	.word	0x000000b0
        /*084c*/ 	.short	0x010a
        /*084e*/ 	.byte	0xff
	.zero		1


	//   ....[117]....
        /*0850*/ 	.word	0x0000a0e0
        /*0854*/ 	.word	0x00000002
        /*0858*/ 	.word	0x000000f0
        /*085c*/ 	.short	0x010a
        /*085e*/ 	.byte	0xff
	.zero		1


	//   ....[118]....
        /*0860*/ 	.word	0x0000a140
        /*0864*/ 	.word	0x00000000
        /*0868*/ 	.word	0x00000000
        /*086c*/ 	.short	0x010a
        /*086e*/ 	.byte	0xff
	.zero		1


	//   ....[119]....
        /*0870*/ 	.word	0x0000a1a0
        /*0874*/ 	.word	0x00000000
        /*0878*/ 	.word	0x00000000
        /*087c*/ 	.short	0x010a
        /*087e*/ 	.byte	0xff
	.zero		1


	//   ....[120]....
        /*0880*/ 	.word	0x0000a200
        /*0884*/ 	.word	0x00000000
        /*0888*/ 	.word	0x00000000
        /*088c*/ 	.short	0x010a
        /*088e*/ 	.byte	0xff
	.zero		1


	//   ....[121]....
        /*0890*/ 	.word	0x0000a260
        /*0894*/ 	.word	0x00000000
        /*0898*/ 	.word	0x00000000
        /*089c*/ 	.short	0x010a
        /*089e*/ 	.byte	0xff
	.zero		1


	//   ....[122]....
        /*08a0*/ 	.word	0x0000a2c0
        /*08a4*/ 	.word	0x00000000
        /*08a8*/ 	.word	0x00000000
        /*08ac*/ 	.short	0x010a
        /*08ae*/ 	.byte	0xff
	.zero		1


	//   ....[123]....
        /*08b0*/ 	.word	0x0000a310
        /*08b4*/ 	.word	0x00000000
        /*08b8*/ 	.word	0x000000b0
        /*08bc*/ 	.short	0x010a
        /*08be*/ 	.byte	0xff
	.zero		1


	//   ....[124]....
        /*08c0*/ 	.word	0x0000a370
        /*08c4*/ 	.word	0x00000000
        /*08c8*/ 	.word	0x000000a8
        /*08cc*/ 	.short	0x010a
        /*08ce*/ 	.byte	0xff
	.zero		1


	//   ....[125]....
        /*08d0*/ 	.word	0x0000a3d0
        /*08d4*/ 	.word	0x00000000
        /*08d8*/ 	.word	0x00000080
        /*08dc*/ 	.short	0x010a
        /*08de*/ 	.byte	0xff
	.zero		1


	//   ....[126]....
        /*08e0*/ 	.word	0x0000a430
        /*08e4*/ 	.word	0x00000000
        /*08e8*/ 	.word	0x00000088
        /*08ec*/ 	.short	0x010a
        /*08ee*/ 	.byte	0xff
	.zero		1


	//   ....[127]....
        /*08f0*/ 	.word	0x0000a490
        /*08f4*/ 	.word	0x00000000
        /*08f8*/ 	.word	0x00000090
        /*08fc*/ 	.short	0x010a
        /*08fe*/ 	.byte	0xff
	.zero		1


	//   ....[128]....
        /*0900*/ 	.word	0x0000a4f0
        /*0904*/ 	.word	0x00000000
        /*0908*/ 	.word	0x00000098
        /*090c*/ 	.short	0x010a
        /*090e*/ 	.byte	0xff
	.zero		1


	//   ....[129]....
        /*0910*/ 	.word	0x0000a550
        /*0914*/ 	.word	0x00000000
        /*0918*/ 	.word	0x00000080
        /*091c*/ 	.short	0x010a
        /*091e*/ 	.byte	0xff
	.zero		1


	//   ....[130]....
        /*0920*/ 	.word	0x0000a5b0
        /*0924*/ 	.word	0x00000000
        /*0928*/ 	.word	0x00000088
        /*092c*/ 	.short	0x010a
        /*092e*/ 	.byte	0xff
	.zero		1


	//   ....[131]....
        /*0930*/ 	.word	0x0000a610
        /*0934*/ 	.word	0x00000000
        /*0938*/ 	.word	0x00000090
        /*093c*/ 	.short	0x010a
        /*093e*/ 	.byte	0xff
	.zero		1


	//   ....[132]....
        /*0940*/ 	.word	0x0000a660
        /*0944*/ 	.word	0x00000000
        /*0948*/ 	.word	0x000000b0
        /*094c*/ 	.short	0x010a
        /*094e*/ 	.byte	0xff
	.zero		1


	//   ....[133]....
        /*0950*/ 	.word	0x0000a6b0
        /*0954*/ 	.word	0x00000002
        /*0958*/ 	.word	0x00000060
        /*095c*/ 	.short	0x010a
        /*095e*/ 	.byte	0xff
	.zero		1


	//   ....[134]....
        /*0960*/ 	.word	0x0000a700
        /*0964*/ 	.word	0x00000080
        /*0968*/ 	.word	0x000000d0
        /*096c*/ 	.short	0x010a
        /*096e*/ 	.byte	0xff
	.zero		1


	//----- nvinfo : EIATTR_NUM_MBARRIERS
	.align		4
.L_49:
        /*0970*/ 	.byte	0x03, 0x38
        /*0972*/ 	.short	0x0026


	//----- nvinfo : EIATTR_EXIT_INSTR_OFFSETS
	.align		4
        /*0974*/ 	.byte	0x04, 0x1c
        /*0976*/ 	.short	(.L_51 - .L_50)


	//   ....[0]....
.L_50:
        /*0978*/ 	.word	0x00002600


	//   ....[1]....
        /*097c*/ 	.word	0x00002af0


	//   ....[2]....
        /*0980*/ 	.word	0x00002b50


	//   ....[3]....
        /*0984*/ 	.word	0x00003a50


	//   ....[4]....
        /*0988*/ 	.word	0x00004a80


	//   ....[5]....
        /*098c*/ 	.word	0x00004ac0


	//   ....[6]....
        /*0990*/ 	.word	0x00009aa0


	//   ....[7]....
        /*0994*/ 	.word	0x00009b20


	//   ....[8]....
        /*0998*/ 	.word	0x00009b50


	//   ....[9]....
        /*099c*/ 	.word	0x00009bd0


	//----- nvinfo : EIATTR_MAX_THREADS
	.align		4
.L_51:
        /*09a0*/ 	.byte	0x04, 0x05
        /*09a2*/ 	.short	(.L_53 - .L_52)
.L_52:
        /*09a4*/ 	.word	0x00000100
        /*09a8*/ 	.word	0x00000001
        /*09ac*/ 	.word	0x00000001


	//----- nvinfo : EIATTR_CRS_STACK_SIZE
	.align		4
.L_53:
        /*09b0*/ 	.byte	0x04, 0x1e
        /*09b2*/ 	.short	(.L_55 - .L_54)
.L_54:
        /*09b4*/ 	.word	0x00000000


	//----- nvinfo : EIATTR_CBANK_PARAM_SIZE
	.align		4
.L_55:
        /*09b8*/ 	.byte	0x03, 0x19
        /*09ba*/ 	.short	0x0800


	//----- nvinfo : EIATTR_PARAM_CBANK
	.align		4
        /*09bc*/ 	.byte	0x04, 0x0a
        /*09be*/ 	.short	(.L_57 - .L_56)
	.align		4
.L_56:
        /*09c0*/ 	.word	index@(.nv.constant0._ZN7cutlass13device_kernelINS_4gemm6kernel13GemmUniversalIN4cute5tupleIJiiiiEEENS1_10collective13CollectiveMmaINS1_35MainloopSm100TmaUmmaWarpSpecializedILi6ELi2ELi4ENS5_IJNS4_1CILi1EEESB_SB_EEEEENS5_IJNSA_ILi128EEESE_NSA_ILi64EEEEEENS_6half_tENS5_IJlSB_lEEESH_SI_NS4_8TiledMMAINS4_8MMA_AtomIJNS4_20SM100_MMA_F16BF16_SSISH_SH_fLi128ELi128ELNS4_4UMMA5MajorE0ELSN_0ELNSM_7ScaleInE0ELSO_0EEEEEENS4_6LayoutISC_NS5_IJNSA_ILi0EEESS_SS_EEEEENS5_IJNS4_10UnderscoreESV_SV_EEEEENS4_13SM90_TMA_LOADENS4_14ComposedLayoutINS4_7SwizzleILi3ELi4ELi3EEENS4_18smem_ptr_flag_bitsILi16EEENSR_INS5_IJNSA_ILi8EEESF_EEENS5_IJSF_SB_EEEEEEEvNS4_8identityESY_S18_vS19_EENS_8epilogue10collective18CollectiveEpilogueINS1B_23Sm100TmaWarpSpecializedILi4ELi2ELi32ELb1ELb0EEEJSG_NS5_IJNSR_ISE_SB_EENSR_INSA_ILi32EEESB_EEEEESH_SI_SH_SI_NS1B_6fusion15FusionCallbacksIS1F_NS1K_13LinCombEltActINS1B_6thread7SigmoidESH_fSH_fLNS_15FloatRoundStyleE2EEESG_S1J_JEEENS4_5SM1004TMEM4LOAD26SM100_TMEM_LOAD_32dp32b32xESY_NSZ_INS10_ILi2ELi4ELi3EEES13_NSR_INS5_IJS14_S1H_EEENS5_IJS1H_SB_EEEEEEENS4_39AutoVectorizingCopyWithAssumedAlignmentILi128EEENS4_14SM90_TMA_STOREES20_S22_S22_EEEvvEEEEvNT_6ParamsE)
        /*09c4*/ 	.short	0x0380
        /*09c6*/ 	.short	0x0800


	//----- nvinfo : EIATTR_SW_WAR
	.align		4
.L_57:
        /*09c8*/ 	.byte	0x04, 0x36
        /*09ca*/ 	.short	(.L_59 - .L_58)
.L_58:
        /*09cc*/ 	.word	0x00000008
.L_59:


//--------------------- .nv.callgraph             --------------------------
	.section	.nv.callgraph,"",@"SHT_CUDA_CALLGRAPH"
	.align	4
	.sectionentsize	8
	.align		4
        /*0000*/ 	.word	0x00000000
	.align		4
        /*0004*/ 	.word	0xffffffff
	.align		4
        /*0008*/ 	.word	index@(_ZN7cutlass13device_kernelINS_4gemm6kernel13GemmUniversalIN4cute5tupleIJiiiiEEENS1_10collective13CollectiveMmaINS1_35MainloopSm100TmaUmmaWarpSpecializedILi6ELi2ELi4ENS5_IJNS4_1CILi1EEESB_SB_EEEEENS5_IJNSA_ILi128EEESE_NSA_ILi64EEEEEENS_6half_tENS5_IJlSB_lEEESH_SI_NS4_8TiledMMAINS4_8MMA_AtomIJNS4_20SM100_MMA_F16BF16_SSISH_SH_fLi128ELi128ELNS4_4UMMA5MajorE0ELSN_0ELNSM_7ScaleInE0ELSO_0EEEEEENS4_6LayoutISC_NS5_IJNSA_ILi0EEESS_SS_EEEEENS5_IJNS4_10UnderscoreESV_SV_EEEEENS4_13SM90_TMA_LOADENS4_14ComposedLayoutINS4_7SwizzleILi3ELi4ELi3EEENS4_18smem_ptr_flag_bitsILi16EEENSR_INS5_IJNSA_ILi8EEESF_EEENS5_IJSF_SB_EEEEEEEvNS4_8identityESY_S18_vS19_EENS_8epilogue10collective18CollectiveEpilogueINS1B_23Sm100TmaWarpSpecializedILi4ELi2ELi32ELb1ELb0EEEJSG_NS5_IJNSR_ISE_SB_EENSR_INSA_ILi32EEESB_EEEEESH_SI_SH_SI_NS1B_6fusion15FusionCallbacksIS1F_NS1K_13LinCombEltActINS1B_6thread7SigmoidESH_fSH_fLNS_15FloatRoundStyleE2EEESG_S1J_JEEENS4_5SM1004TMEM4LOAD26SM100_TMEM_LOAD_32dp32b32xESY_NSZ_INS10_ILi2ELi4ELi3EEES13_NSR_INS5_IJS14_S1H_EEENS5_IJS1H_SB_EEEEEEENS4_39AutoVectorizingCopyWithAssumedAlignmentILi128EEENS4_14SM90_TMA_STOREES20_S22_S22_EEEvvEEEEvNT_6ParamsE)
	.align		4
        /*000c*/ 	.word	index@(__assertfail)
	.align		4
        /*0010*/ 	.word	0x00000000
	.align		4
        /*0014*/ 	.word	0xfffffffe
	.align		4
        /*0018*/ 	.word	0x00000000
	.align		4
        /*001c*/ 	.word	0xfffffffd
	.align		4
        /*0020*/ 	.word	0x00000000
	.align		4
        /*0024*/ 	.word	0xfffffffc


//--------------------- .nv.constant4             --------------------------
	.section	.nv.constant4,"a",@progbits
	.align	8
	.align		8
.nv.constant4:
        /*0000*/ 	.dword	__assertfail
	.align		8
        /*0008*/ 	.dword	__unnamed_1
	.align		8
        /*0010*/ 	.dword	__unnamed_2
	.align		8
        /*0018*/ 	.dword	_ZN39_INTERNAL_c5751d89_4_k_cu_464f84c1_38544cuda3std3__45__cpo5beginE
	.align		8
        /*0020*/ 	.dword	_ZN39_INTERNAL_c5751d89_4_k_cu_464f84c1_38544cuda3std3__45__cpo3endE
	.align		8
        /*0028*/ 	.dword	_ZN39_INTERNAL_c5751d89_4_k_cu_464f84c1_38544cuda3std3__45__cpo6cbeginE
	.align		8
        /*0030*/ 	.dword	_ZN39_INTERNAL_c5751d89_4_k_cu_464f84c1_38544cuda3std3__45__cpo4cendE
	.align		8
        /*0038*/ 	.dword	_ZN39_INTERNAL_c5751d89_4_k_cu_464f84c1_38544cuda3std3__441_GLOBAL__N__c5751d89_4_k_cu_464f84c1_38546ignoreE
	.align		8
        /*0040*/ 	.dword	_ZN39_INTERNAL_c5751d89_4_k_cu_464f84c1_38544cuda3std3__419piecewise_constructE
	.align		8
        /*0048*/ 	.dword	_ZN39_INTERNAL_c5751d89_4_k_cu_464f84c1_38544cuda3std3__48in_placeE
	.align		8
        /*0050*/ 	.dword	_ZN39_INTERNAL_c5751d89_4_k_cu_464f84c1_38544cuda3std6ranges3__45__cpo4swapE
	.align		8
        /*0058*/ 	.dword	_ZN39_INTERNAL_c5751d89_4_k_cu_464f84c1_38544cuda3std6ranges3__45__cpo9iter_moveE
	.align		8
        /*0060*/ 	.dword	_ZN39_INTERNAL_c5751d89_4_k_cu_464f84c1_38544cute7productE
	.align		8
        /*0068*/ 	.dword	_ZN39_INTERNAL_c5751d89_4_k_cu_464f84c1_38544cute1_E
	.align		8
        /*0070*/ 	.dword	$str$25
	.align		8
        /*0078*/ 	.dword	$str$26
	.align		8
        /*0080*/ 	.dword	$str$27
	.align		8
        /*0088*/ 	.dword	$str$28


//--------------------- .text._ZN7cutlass13device_kernelINS_4gemm6kernel13GemmUniversalIN4cute5tupleIJiiiiEEENS1_10collective13CollectiveMmaINS1_35MainloopSm100TmaUmmaWarpSpecializedILi6ELi2ELi4ENS5_IJNS4_1CILi1EEESB_SB_EEEEENS5_IJNSA_ILi128EEESE_NSA_ILi64EEEEEENS_6half_tENS5_IJlSB_lEEESH_SI_NS4_8TiledMMAINS4_8MMA_AtomIJNS4_20SM100_MMA_F16BF16_SSISH_SH_fLi128ELi128ELNS4_4UMMA5MajorE0ELSN_0ELNSM_7ScaleInE0ELSO_0EEEEEENS4_6LayoutISC_NS5_IJNSA_ILi0EEESS_SS_EEEEENS5_IJNS4_10UnderscoreESV_SV_EEEEENS4_13SM90_TMA_LOADENS4_14ComposedLayoutINS4_7SwizzleILi3ELi4ELi3EEENS4_18smem_ptr_flag_bitsILi16EEENSR_INS5_IJNSA_ILi8EEESF_EEENS5_IJSF_SB_EEEEEEEvNS4_8identityESY_S18_vS19_EENS_8epilogue10collective18CollectiveEpilogueINS1B_23Sm100TmaWarpSpecializedILi4ELi2ELi32ELb1ELb0EEEJSG_NS5_IJNSR_ISE_SB_EENSR_INSA_ILi32EEESB_EEEEESH_SI_SH_SI_NS1B_6fusion15FusionCallbacksIS1F_NS1K_13LinCombEltActINS1B_6thread7SigmoidESH_fSH_fLNS_15FloatRoundStyleE2EEESG_S1J_JEEENS4_5SM1004TMEM4LOAD26SM100_TMEM_LOAD_32dp32b32xESY_NSZ_INS10_ILi2ELi4ELi3EEES13_NSR_INS5_IJS14_S1H_EEENS5_IJS1H_SB_EEEEEEENS4_39AutoVectorizingCopyWithAssumedAlignmentILi128EEENS4_14SM90_TMA_STOREES20_S22_S22_EEEvvEEEEvNT_6ParamsE --------------------------
	.section	.text._ZN7cutlass13device_kernelINS_4gemm6kernel13GemmUniversalIN4cute5tupleIJiiiiEEENS1_10collective13CollectiveMmaINS1_35MainloopSm100TmaUmmaWarpSpecializedILi6ELi2ELi4ENS5_IJNS4_1CILi1EEESB_SB_EEEEENS5_IJNSA_ILi128EEESE_NSA_ILi64EEEEEENS_6half_tENS5_IJlSB_lEEESH_SI_NS4_8TiledMMAINS4_8MMA_AtomIJNS4_20SM100_MMA_F16BF16_SSISH_SH_fLi128ELi128ELNS4_4UMMA5MajorE0ELSN_0ELNSM_7ScaleInE0ELSO_0EEEEEENS4_6LayoutISC_NS5_IJNSA_ILi0EEESS_SS_EEEEENS5_IJNS4_10UnderscoreESV_SV_EEEEENS4_13SM90_TMA_LOADENS4_14ComposedLayoutINS4_7SwizzleILi3ELi4ELi3EEENS4_18smem_ptr_flag_bitsILi16EEENSR_INS5_IJNSA_ILi8EEESF_EEENS5_IJSF_SB_EEEEEEEvNS4_8identityESY_S18_vS19_EENS_8epilogue10collective18CollectiveEpilogueINS1B_23Sm100TmaWarpSpecializedILi4ELi2ELi32ELb1ELb0EEEJSG_NS5_IJNSR_ISE_SB_EENSR_INSA_ILi32EEESB_EEEEESH_SI_SH_SI_NS1B_6fusion15FusionCallbacksIS1F_NS1K_13LinCombEltActINS1B_6thread7SigmoidESH_fSH_fLNS_15FloatRoundStyleE2EEESG_S1J_JEEENS4_5SM1004TMEM4LOAD26SM100_TMEM_LOAD_32dp32b32xESY_NSZ_INS10_ILi2ELi4ELi3EEES13_NSR_INS5_IJS14_S1H_EEENS5_IJS1H_SB_EEEEEEENS4_39AutoVectorizingCopyWithAssumedAlignmentILi128EEENS4_14SM90_TMA_STOREES20_S22_S22_EEEvvEEEEvNT_6ParamsE,"ax",@progbits
	.align	128
.text._ZN7cutlass13device_kernelINS_4gemm6kernel13GemmUniversalIN4cute5tupleIJiiiiEEENS1_10collective13CollectiveMmaINS1_35MainloopSm100TmaUmmaWarpSpecializedILi6ELi2ELi4ENS5_IJNS4_1CILi1EEESB_SB_EEEEENS5_IJNSA_ILi128EEESE_NSA_ILi64EEEEEENS_6half_tENS5_IJlSB_lEEESH_SI_NS4_8TiledMMAINS4_8MMA_AtomIJNS4_20SM100_MMA_F16BF16_SSISH_SH_fLi128ELi128ELNS4_4UMMA5MajorE0ELSN_0ELNSM_7ScaleInE0ELSO_0EEEEEENS4_6LayoutISC_NS5_IJNSA_ILi0EEESS_SS_EEEEENS5_IJNS4_10UnderscoreESV_SV_EEEEENS4_13SM90_TMA_LOADENS4_14ComposedLayoutINS4_7SwizzleILi3ELi4ELi3EEENS4_18smem_ptr_flag_bitsILi16EEENSR_INS5_IJNSA_ILi8EEESF_EEENS5_IJSF_SB_EEEEEEEvNS4_8identityESY_S18_vS19_EENS_8epilogue10collective18CollectiveEpilogueINS1B_23Sm100TmaWarpSpecializedILi4ELi2ELi32ELb1ELb0EEEJSG_NS5_IJNSR_ISE_SB_EENSR_INSA_ILi32EEESB_EEEEESH_SI_SH_SI_NS1B_6fusion15FusionCallbacksIS1F_NS1K_13LinCombEltActINS1B_6thread7SigmoidESH_fSH_fLNS_15FloatRoundStyleE2EEESG_S1J_JEEENS4_5SM1004TMEM4LOAD26SM100_TMEM_LOAD_32dp32b32xESY_NSZ_INS10_ILi2ELi4ELi3EEES13_NSR_INS5_IJS14_S1H_EEENS5_IJS1H_SB_EEEEEEENS4_39AutoVectorizingCopyWithAssumedAlignmentILi128EEENS4_14SM90_TMA_STOREES20_S22_S22_EEEvvEEEEvNT_6ParamsE:
        .type           _ZN7cutlass13device_kernelINS_4gemm6kernel13GemmUniversalIN4cute5tupleIJiiiiEEENS1_10collective13CollectiveMmaINS1_35MainloopSm100TmaUmmaWarpSpecializedILi6ELi2ELi4ENS5_IJNS4_1CILi1EEESB_SB_EEEEENS5_IJNSA_ILi128EEESE_NSA_ILi64EEEEEENS_6half_tENS5_IJlSB_lEEESH_SI_NS4_8TiledMMAINS4_8MMA_AtomIJNS4_20SM100_MMA_F16BF16_SSISH_SH_fLi128ELi128ELNS4_4UMMA5MajorE0ELSN_0ELNSM_7ScaleInE0ELSO_0EEEEEENS4_6LayoutISC_NS5_IJNSA_ILi0EEESS_SS_EEEEENS5_IJNS4_10UnderscoreESV_SV_EEEEENS4_13SM90_TMA_LOADENS4_14ComposedLayoutINS4_7SwizzleILi3ELi4ELi3EEENS4_18smem_ptr_flag_bitsILi16EEENSR_INS5_IJNSA_ILi8EEESF_EEENS5_IJSF_SB_EEEEEEEvNS4_8identityESY_S18_vS19_EENS_8epilogue10collective18CollectiveEpilogueINS1B_23Sm100TmaWarpSpecializedILi4ELi2ELi32ELb1ELb0EEEJSG_NS5_IJNSR_ISE_SB_EENSR_INSA_ILi32EEESB_EEEEESH_SI_SH_SI_NS1B_6fusion15FusionCallbacksIS1F_NS1K_13LinCombEltActINS1B_6thread7SigmoidESH_fSH_fLNS_15FloatRoundStyleE2EEESG_S1J_JEEENS4_5SM1004TMEM4LOAD26SM100_TMEM_LOAD_32dp32b32xESY_NSZ_INS10_ILi2ELi4ELi3EEES13_NSR_INS5_IJS14_S1H_EEENS5_IJS1H_SB_EEEEEEENS4_39AutoVectorizingCopyWithAssumedAlignmentILi128EEENS4_14SM90_TMA_STOREES20_S22_S22_EEEvvEEEEvNT_6ParamsE,@function
        .size           _ZN7cutlass13device_kernelINS_4gemm6kernel13GemmUniversalIN4cute5tupleIJiiiiEEENS1_10collective13CollectiveMmaINS1_35MainloopSm100TmaUmmaWarpSpecializedILi6ELi2ELi4ENS5_IJNS4_1CILi1EEESB_SB_EEEEENS5_IJNSA_ILi128EEESE_NSA_ILi64EEEEEENS_6half_tENS5_IJlSB_lEEESH_SI_NS4_8TiledMMAINS4_8MMA_AtomIJNS4_20SM100_MMA_F16BF16_SSISH_SH_fLi128ELi128ELNS4_4UMMA5MajorE0ELSN_0ELNSM_7ScaleInE0ELSO_0EEEEEENS4_6LayoutISC_NS5_IJNSA_ILi0EEESS_SS_EEEEENS5_IJNS4_10UnderscoreESV_SV_EEEEENS4_13SM90_TMA_LOADENS4_14ComposedLayoutINS4_7SwizzleILi3ELi4ELi3EEENS4_18smem_ptr_flag_bitsILi16EEENSR_INS5_IJNSA_ILi8EEESF_EEENS5_IJSF_SB_EEEEEEEvNS4_8identityESY_S18_vS19_EENS_8epilogue10collective18CollectiveEpilogueINS1B_23Sm100TmaWarpSpecializedILi4ELi2ELi32ELb1ELb0EEEJSG_NS5_IJNSR_ISE_SB_EENSR_INSA_ILi32EEESB_EEEEESH_SI_SH_SI_NS1B_6fusion15FusionCallbacksIS1F_NS1K_13LinCombEltActINS1B_6thread7SigmoidESH_fSH_fLNS_15FloatRoundStyleE2EEESG_S1J_JEEENS4_5SM1004TMEM4LOAD26SM100_TMEM_LOAD_32dp32b32xESY_NSZ_INS10_ILi2ELi4ELi3EEES13_NSR_INS5_IJS14_S1H_EEENS5_IJS1H_SB_EEEEEEENS4_39AutoVectorizingCopyWithAssumedAlignmentILi128EEENS4_14SM90_TMA_STOREES20_S22_S22_EEEvvEEEEvNT_6ParamsE,(.L_x_266 - _ZN7cutlass13device_kernelINS_4gemm6kernel13GemmUniversalIN4cute5tupleIJiiiiEEENS1_10collective13CollectiveMmaINS1_35MainloopSm100TmaUmmaWarpSpecializedILi6ELi2ELi4ENS5_IJNS4_1CILi1EEESB_SB_EEEEENS5_IJNSA_ILi128EEESE_NSA_ILi64EEEEEENS_6half_tENS5_IJlSB_lEEESH_SI_NS4_8TiledMMAINS4_8MMA_AtomIJNS4_20SM100_MMA_F16BF16_SSISH_SH_fLi128ELi128ELNS4_4UMMA5MajorE0ELSN_0ELNSM_7ScaleInE0ELSO_0EEEEEENS4_6LayoutISC_NS5_IJNSA_ILi0EEESS_SS_EEEEENS5_IJNS4_10UnderscoreESV_SV_EEEEENS4_13SM90_TMA_LOADENS4_14ComposedLayoutINS4_7SwizzleILi3ELi4ELi3EEENS4_18smem_ptr_flag_bitsILi16EEENSR_INS5_IJNSA_ILi8EEESF_EEENS5_IJSF_SB_EEEEEEEvNS4_8identityESY_S18_vS19_EENS_8epilogue10collective18CollectiveEpilogueINS1B_23Sm100TmaWarpSpecializedILi4ELi2ELi32ELb1ELb0EEEJSG_NS5_IJNSR_ISE_SB_EENSR_INSA_ILi32EEESB_EEEEESH_SI_SH_SI_NS1B_6fusion15FusionCallbacksIS1F_NS1K_13LinCombEltActINS1B_6thread7SigmoidESH_fSH_fLNS_15FloatRoundStyleE2EEESG_S1J_JEEENS4_5SM1004TMEM4LOAD26SM100_TMEM_LOAD_32dp32b32xESY_NSZ_INS10_ILi2ELi4ELi3EEES13_NSR_INS5_IJS14_S1H_EEENS5_IJS1H_SB_EEEEEEENS4_39AutoVectorizingCopyWithAssumedAlignmentILi128EEENS4_14SM90_TMA_STOREES20_S22_S22_EEEvvEEEEvNT_6ParamsE)
        .other          _ZN7cutlass13device_kernelINS_4gemm6kernel13GemmUniversalIN4cute5tupleIJiiiiEEENS1_10collective13CollectiveMmaINS1_35MainloopSm100TmaUmmaWarpSpecializedILi6ELi2ELi4ENS5_IJNS4_1CILi1EEESB_SB_EEEEENS5_IJNSA_ILi128EEESE_NSA_ILi64EEEEEENS_6half_tENS5_IJlSB_lEEESH_SI_NS4_8TiledMMAINS4_8MMA_AtomIJNS4_20SM100_MMA_F16BF16_SSISH_SH_fLi128ELi128ELNS4_4UMMA5MajorE0ELSN_0ELNSM_7ScaleInE0ELSO_0EEEEEENS4_6LayoutISC_NS5_IJNSA_ILi0EEESS_SS_EEEEENS5_IJNS4_10UnderscoreESV_SV_EEEEENS4_13SM90_TMA_LOADENS4_14ComposedLayoutINS4_7SwizzleILi3ELi4ELi3EEENS4_18smem_ptr_flag_bitsILi16EEENSR_INS5_IJNSA_ILi8EEESF_EEENS5_IJSF_SB_EEEEEEEvNS4_8identityESY_S18_vS19_EENS_8epilogue10collective18CollectiveEpilogueINS1B_23Sm100TmaWarpSpecializedILi4ELi2ELi32ELb1ELb0EEEJSG_NS5_IJNSR_ISE_SB_EENSR_INSA_ILi32EEESB_EEEEESH_SI_SH_SI_NS1B_6fusion15FusionCallbacksIS1F_NS1K_13LinCombEltActINS1B_6thread7SigmoidESH_fSH_fLNS_15FloatRoundStyleE2EEESG_S1J_JEEENS4_5SM1004TMEM4LOAD26SM100_TMEM_LOAD_32dp32b32xESY_NSZ_INS10_ILi2ELi4ELi3EEES13_NSR_INS5_IJS14_S1H_EEENS5_IJS1H_SB_EEEEEEENS4_39AutoVectorizingCopyWithAssumedAlignmentILi128EEENS4_14SM90_TMA_STOREES20_S22_S22_EEEvvEEEEvNT_6ParamsE,@"STO_CUDA_ENTRY STV_DEFAULT"
_ZN7cutlass13device_kernelINS_4gemm6kernel13GemmUniversalIN4cute5tupleIJiiiiEEENS1_10collective13CollectiveMmaINS1_35MainloopSm100TmaUmmaWarpSpecializedILi6ELi2ELi4ENS5_IJNS4_1CILi1EEESB_SB_EEEEENS5_IJNSA_ILi128EEESE_NSA_ILi64EEEEEENS_6half_tENS5_IJlSB_lEEESH_SI_NS4_8TiledMMAINS4_8MMA_AtomIJNS4_20SM100_MMA_F16BF16_SSISH_SH_fLi128ELi128ELNS4_4UMMA5MajorE0ELSN_0ELNSM_7ScaleInE0ELSO_0EEEEEENS4_6LayoutISC_NS5_IJNSA_ILi0EEESS_SS_EEEEENS5_IJNS4_10UnderscoreESV_SV_EEEEENS4_13SM90_TMA_LOADENS4_14ComposedLayoutINS4_7SwizzleILi3ELi4ELi3EEENS4_18smem_ptr_flag_bitsILi16EEENSR_INS5_IJNSA_ILi8EEESF_EEENS5_IJSF_SB_EEEEEEEvNS4_8identityESY_S18_vS19_EENS_8epilogue10collective18CollectiveEpilogueINS1B_23Sm100TmaWarpSpecializedILi4ELi2ELi32ELb1ELb0EEEJSG_NS5_IJNSR_ISE_SB_EENSR_INSA_ILi32EEESB_EEEEESH_SI_SH_SI_NS1B_6fusion15FusionCallbacksIS1F_NS1K_13LinCombEltActINS1B_6thread7SigmoidESH_fSH_fLNS_15FloatRoundStyleE2EEESG_S1J_JEEENS4_5SM1004TMEM4LOAD26SM100_TMEM_LOAD_32dp32b32xESY_NSZ_INS10_ILi2ELi4ELi3EEES13_NSR_INS5_IJS14_S1H_EEENS5_IJS1H_SB_EEEEEEENS4_39AutoVectorizingCopyWithAssumedAlignmentILi128EEENS4_14SM90_TMA_STOREES20_S22_S22_EEEvvEEEEvNT_6ParamsE:
[----:B------:R-:W1:Y:S01]  /*0000*/  LDC R1, c[0x0][0x37c] ;  /* 0x0000df00ff017b82 */ /* 0x000e620000000800 */
[----:B------:R-:W2:Y:S01]  /*0010*/  S2R R121, SR_TID.X ;  /* 0x0000000000797919 */ /* 0x000ea20000002100 */
[----:B------:R-:W3:Y:S01]  /*0020*/  LDCU.64 UR6, c[0x0][0x890] ;  /* 0x00011200ff0677ac */ /* 0x000ee20008000a00 */
[----:B------:R-:W-:Y:S02]  /*0030*/  PRMT R101, RZ, 0x7610, R101 ;  /* 0x00007610ff657816 */ /* 0x000fe40000000065 */
[----:B------:R-:W-:Y:S01]  /*0040*/  ELECT P5, URZ, PT ;  /* 0x0000000000ff782f */ /* 0x000fe200038a0000 */
[----:B------:R-:W4:Y:S01]  /*0050*/  LDCU.64 UR38, c[0x0][0x358] ;  /* 0x00006b00ff2677ac */ /* 0x000f220008000a00 */
[----:B---3--:R-:W-:-:S04]  /*0060*/  UISETP.NE.U32.AND UP2, UPT, UR6, URZ, UPT ;  /* 0x000000ff0600728c */ /* 0x008fc8000bf45070 */
[----:B------:R-:W-:Y:S01]  /*0070*/  UISETP.NE.AND.EX UP2, UPT, UR7, URZ, UPT, UP2 ;  /* 0x000000ff0700728c */ /* 0x000fe2000bf45320 */
[----:B--2---:R-:W-:-:S05]  /*0080*/  SHF.R.U32.HI R124, RZ, 0x5, R121 ;  /* 0x00000005ff7c7819 */ /* 0x004fca0000011679 */
[----:B------:R-:W2:Y:S02]  /*0090*/  SHFL.IDX PT, R0, R124, RZ, 0x1f ;  /* 0x00001fff7c007589 */ /* 0x000ea400000e0000 */
[----:B--2---:R-:W-:Y:S01]  /*00a0*/  R2UR UR8, R0 ;  /* 0x00000000000872ca */ /* 0x004fe200000e0000 */
[----:B-1--4-:R-:W-:Y:S05]  /*00b0*/  BRA.U UP2, `(.L_x_0) ;  /* 0x00000001022c7547 */ /* 0x012fea000b800000 */
[----:B------:R-:W1:Y:S02]  /*00c0*/  LDCU.64 UR4, c[0x0][0x888] ;  /* 0x00011100ff0477ac */ /* 0x000e640008000a00 */
[----:B-1----:R-:W-:-:S04]  /*00d0*/  UISETP.NE.U32.AND UP0, UPT, UR4, URZ, UPT ;  /* 0x000000ff0400728c */ /* 0x002fc8000bf05070 */
[----:B------:R-:W-:-:S09]  /*00e0*/  UISETP.NE.AND.EX UP0, UPT, UR5, URZ, UPT, UP0 ;  /* 0x000000ff0500728c */ /* 0x000fd2000bf05300 */
[----:B------:R-:W-:Y:S05]  /*00f0*/  BRA.U !UP0, `(.L_x_1) ;  /* 0x0000000108107547 */ /* 0x000fea000b800000 */
[----:B------:R-:W1:Y:S02]  /*0100*/  LDC.64 R2, c[0x0][0x888] ;  /* 0x00022200ff027b82 */ /* 0x000e640000000a00 */
[----:B-1----:R1:W5:Y:S01]  /*0110*/  LDG.E R63, desc[UR38][R2.64] ;  /* 0x00000026023f7981 */ /* 0x002362000c1e1900 */
[----:B------:R-:W-:Y:S01]  /*0120*/  HFMA2 R101, -RZ, RZ, 0, 5.9604644775390625e-08 ;  /* 0x00000001ff657431 */ /* 0x000fe200000001ff */
[----:B------:R-:W-:Y:S05]  /*0130*/  BRA `(.L_x_0) ;  /* 0x00000000000c7947 */ /* 0x000fea0003800000 */
.L_x_1:
[----:B------:R-:W1:Y:S01]  /*0140*/  LDCU UR4, c[0x0][0x880] ;  /* 0x00011000ff0477ac */ /* 0x000e620008000800 */
[----:B------:R-:W-:Y:S01]  /*0150*/  HFMA2 R101, -RZ, RZ, 0, 5.9604644775390625e-08 ;  /* 0x00000001ff657431 */ /* 0x000fe200000001ff */
[----:B-1----:R-:W-:-:S07]  /*0160*/  MOV R63, UR4 ;  /* 0x00000004003f7c02 */ /* 0x002fce0008000f00 */
.L_x_0:
[----:B------:R-:W2:Y:S02]  /*0170*/  LDCU.64 UR4, c[0x0][0x8b0] ;  /* 0x00011600ff0477ac */ /* 0x000ea40008000a00 */
[----:B--2---:R-:W-:-:S04]  /*0180*/  UISETP.NE.U32.AND UP0, UPT, UR4, URZ, UPT ;  /* 0x000000ff0400728c */ /* 0x004fc8000bf05070 */
[----:B------:R-:W-:-:S09]  /*0190*/  UISETP.NE.AND.EX UP0, UPT, UR5, URZ, UPT, UP0 ;  /* 0x000000ff0500728c */ /* 0x000fd2000bf05300 */
[----:B------:R-:W-:Y:S05]  /*01a0*/  BRA.U UP0, `(.L_x_2) ;  /* 0x0000000100247547 */ /* 0x000fea000b800000 */
[----:B------:R-:W2:Y:S02]  /*01b0*/  LDCU.64 UR4, c[0x0][0x8a8] ;  /* 0x00011500ff0477ac */ /* 0x000ea40008000a00 */
[----:B--2---:R-:W-:-:S04]  /*01c0*/  UISETP.NE.U32.AND UP0, UPT, UR4, URZ, UPT ;  /* 0x000000ff0400728c */ /* 0x004fc8000bf05070 */
[----:B------:R-:W-:-:S09]  /*01d0*/  UISETP.NE.AND.EX UP0, UPT, UR5, URZ, UPT, UP0 ;  /* 0x000000ff0500728c */ /* 0x000fd2000bf05300 */
[----:B------:R-:W-:Y:S05]  /*01e0*/  BRA.U !UP0, `(.L_x_3) ;  /* 0x00000001080c7547 */ /* 0x000fea000b800000 */
[----:B------:R-:W2:Y:S02]  /*01f0*/  LDC.64 R42, c[0x0][0x8a8] ;  /* 0x00022a00ff2a7b82 */ /* 0x000ea40000000a00 */
[----:B--2---:R2:W5:Y:S01]  /*0200*/  LDG.E R42, desc[UR38][R42.64] ;  /* 0x000000262a2a7981 */ /* 0x004562000c1e1900 */
[----:B------:R-:W-:Y:S05]  /*0210*/  BRA `(.L_x_2) ;  /* 0x0000000000087947 */ /* 0x000fea0003800000 */
.L_x_3:
[----:B------:R-:W2:Y:S02]  /*0220*/  LDCU UR4, c[0x0][0x8a0] ;  /* 0x00011400ff0477ac */ /* 0x000ea40008000800 */
[----:B--2---:R-:W-:Y:S02]  /*0230*/  MOV R42, UR4 ;  /* 0x00000004002a7c02 */ /* 0x004fe40008000f00 */
.L_x_2:
[----:B------:R-:W-:Y:S01]  /*0240*/  IMAD.U32 R0, RZ, RZ, UR8 ;  /* 0x00000008ff007e24 */ /* 0x000fe2000f8e00ff */
[----:B------:R-:W-:Y:S04]  /*0250*/  BSSY.RECONVERGENT B0, `(.L_x_4) ;  /* 0x000000c000007945 */ /* 0x000fe80003800200 */
[C---:B------:R-:W-:Y:S02]  /*0260*/  ISETP.NE.OR P1, PT, R0.reuse, 0x1, !P5 ;  /* 0x000000010000780c */ /* 0x040fe40006f25670 */
[----:B------:R-:W-:-:S11]  /*0270*/  ISETP.NE.OR P0, PT, R0, 0x3, !P5 ;  /* 0x000000030000780c */ /* 0x000fd60006f05670 */
[----:B------:R-:W-:Y:S05]  /*0280*/  @P1 BRA `(.L_x_5) ;  /* 0x0000000000201947 */ /* 0x000fea0003800000 */
[----:B------:R-:W3:Y:S02]  /*0290*/  LDCU.64 UR4, c[0x0][0x348] ;  /* 0x00006900ff0477ac */ /* 0x000ee40008000a00 */
[----:B---3--:R-:W-:Y:S02]  /*02a0*/  UIADD3 UR10, UP1, UPT, UR4, 0x80, URZ ;  /* 0x00000080040a7890 */ /* 0x008fe4000ff3e0ff */
[----:B------:R-:W-:Y:S02]  /*02b0*/  UIADD3 UR4, UP0, UPT, UR4, 0x180, URZ ;  /* 0x0000018004047890 */ /* 0x000fe4000ff1e0ff */
[----:B------:R-:W-:Y:S02]  /*02c0*/  UIADD3.X UR11, UPT, UPT, URZ, UR5, URZ, UP1, !UPT ;  /* 0x00000005ff0b7290 */ /* 0x000fe40008ffe4ff */
[----:B------:R-:W-:-:S07]  /*02d0*/  UIADD3.X UR5, UPT, UPT, URZ, UR5, URZ, UP0, !UPT ;  /* 0x00000005ff057290 */ /* 0x000fce00087fe4ff */
[----:B------:R3:W-:Y:S02]  /*02e0*/  UTMACCTL.PF [UR10] ;  /* 0x000000000a0079b9 */ /* 0x0007e40008040000 */
[----:B------:R3:W-:Y:S02]  /*02f0*/  UTMACCTL.PF [UR4] ;  /* 0x00000000040079b9 */ /* 0x0007e40008040000 */
[----:B---3--:R-:W-:Y:S01]  /*0300*/  NOP ;  /* 0x0000000000007918 */ /* 0x008fe20000000000 */
.L_x_5:
[----:B------:R-:W-:Y:S05]  /*0310*/  BSYNC.RECONVERGENT B0 ;  /* 0x0000000000007941 */ /* 0x000fea0003800200 */
.L_x_4:
[----:B------:R-:W-:Y:S04]  /*0320*/  BSSY.RECONVERGENT B0, `(.L_x_6) ;  /* 0x000000a000007945 */ /* 0x000fe80003800200 */
        /* <DEDUP_REMOVED lines=9> */
.L_x_7:
[----:B------:R-:W-:Y:S05]  /*03c0*/  BSYNC.RECONVERGENT B0 ;  /* 0x0000000000007941 */ /* 0x000fea0003800200 */
.L_x_6:
[----:B------:R-:W3:Y:S01]  /*03d0*/  LDCU.64 UR4, c[0x0][0x888] ;  /* 0x00011100ff0477ac */ /* 0x000ee20008000a00 */
[----:B------:R-:W-:Y:S02]  /*03e0*/  UISETP.EQ.U32.AND UP0, UPT, UR6, URZ, UPT ;  /* 0x000000ff0600728c */ /* 0x000fe4000bf02070 */
[----:B------:R-:W-:Y:S02]  /*03f0*/  UPLOP3.LUT UP3, UPT, UPT, UPT, UPT, 0x40, 0x4 ;  /* 0x000000000004789c */ /* 0x000fe40003f6e870 */
[----:B---3--:R-:W-:-:S04]  /*0400*/  UISETP.NE.U32.AND UP1, UPT, UR4, URZ, UPT ;  /* 0x000000ff0400728c */ /* 0x008fc8000bf25070 */
[----:B------:R-:W-:-:S04]  /*0410*/  UISETP.NE.AND.EX UP1, UPT, UR5, URZ, UPT, UP1 ;  /* 0x000000ff0500728c */ /* 0x000fc8000bf25310 */
[----:B------:R-:W-:-:S04]  /*0420*/  UISETP.EQ.OR.EX UP4, UPT, UR7, URZ, !UP1, UP0 ;  /* 0x000000ff0700728c */ /* 0x000fc8000cf82700 */
[----:B------:R-:W-:-:S05]  /*0430*/  UP2UR UR45, UPR, URZ, 0x10 ;  /* 0x00000010ff2d7883 */ /* 0x000fca0008000000 */
[----:B------:R-:W-:Y:S07]  /*0440*/  BRA.U !UP4, `(.L_x_8) ;  /* 0x000000010c147547 */ /* 0x000fee000b800000 */
[----:B------:R-:W-:Y:S01]  /*0450*/  PLOP3.LUT P1, PT, PT, PT, UP2, 0x80, 0x8 ;  /* 0x000000000008781c */ /* 0x000fe20003f2f028 */
[----:B------:R-:W-:-:S12]  /*0460*/  UPLOP3.LUT UP3, UPT, UPT, UPT, UP1, 0x40, 0x4 ;  /* 0x000000000004789c */ /* 0x000fd80003f6e810 */
[----:B-----5:R-:W-:-:S13]  /*0470*/  @!P1 FSETP.EQ.AND P0, PT, R63, RZ, PT ;  /* 0x000000ff3f00920b */ /* 0x020fda0003f02000 */
[----:B------:R-:W-:Y:S01]  /*0480*/  @!P1 VOTEU.ANY UP0, P0 ;  /* 0x0000000000ff9886 */ /* 0x000fe20000000100 */
[----:B------:R-:W-:-:S11]  /*0490*/  @!UP2 UPLOP3.LUT UP3, UPT, UPT, UPT, UP0, 0x80, 0x8 ;  /* 0x000000000008a89c */ /* 0x000fd60003f6f000 */
.L_x_8:
[----:B-1----:R-:W1:Y:S01]  /*04a0*/  SHFL.IDX PT, R2, R124, RZ, 0x1f ;  /* 0x00001fff7c027589 */ /* 0x002e6200000e0000 */
[----:B------:R-:W-:-:S04]  /*04b0*/  UISETP.NE.AND UP0, UPT, UR8, 0x2, UPT ;  /* 0x000000020800788c */ /* 0x000fc8000bf05270 */
[----:B------:R-:W-:Y:S01]  /*04c0*/  USEL UR6, URZ, 0x1, UP0 ;  /* 0x00000001ff067887 */ /* 0x000fe20008000000 */
[----:B-1----:R-:W-:-:S13]  /*04d0*/  ISETP.NE.AND P0, PT, R2, RZ, PT ;  /* 0x000000ff0200720c */ /* 0x002fda0003f05270 */
[----:B------:R-:W-:Y:S05]  /*04e0*/  @P0 BRA `(.L_x_9) ;  /* 0x0000000000580947 */ /* 0x000fea0003800000 */
[----:B------:R-:W1:Y:S01]  /*04f0*/  S2UR UR5, SR_CgaCtaId ;  /* 0x00000000000579c3 */ /* 0x000e620000008800 */
[----:B------:R-:W-:Y:S01]  /*0500*/  UMOV UR7, 0x400 ;  /* 0x0000040000077882 */ /* 0x000fe20000000000 */
[----:B------:R-:W-:Y:S01]  /*0510*/  UMOV UR4, 0x1 ;  /* 0x0000000100047882 */ /* 0x000fe20000000000 */
[----:B------:R-:W-:Y:S01]  /*0520*/  ELECT P0, URZ, PT ;  /* 0x0000000000ff782f */ /* 0x000fe20003800000 */
[----:B------:R-:W-:-:S04]  /*0530*/  UIADD3 UR10, UPT, UPT, -UR4, 0x100000, URZ ;  /* 0x00100000040a7890 */ /* 0x000fc8000fffe1ff */
[----:B------:R-:W-:Y:S02]  /*0540*/  USHF.L.U32 UR11, UR10, 0xb, URZ ;  /* 0x0000000b0a0b7899 */ /* 0x000fe400080006ff */
[----:B------:R-:W-:Y:S02]  /*0550*/  USHF.L.U32 UR10, UR10, 0x1, URZ ;  /* 0x000000010a0a7899 */ /* 0x000fe400080006ff */
[----:B-1----:R-:W-:Y:S01]  /*0560*/  ULEA UR5, UR5, UR7, 0x18 ;  /* 0x0000000705057291 */ /* 0x002fe2000f8ec0ff */
[----:B------:R-:W1:Y:S11]  /*0570*/  FENCE.VIEW.ASYNC.S ;  /* 0x00000000000073c6 */ /* 0x000e760000000000 */
[----:B-1----:R1:W3:Y:S01]  /*0580*/  SYNCS.EXCH.64 URZ, [UR5], UR10 ;  /* 0x0000000a05ff75b2 */ /* 0x0022e20008000100 */
[----:B------:R1:W4:Y:S01]  /*0590*/  SYNCS.EXCH.64 URZ, [UR5+0x30], UR10 ;  /* 0x0000300a05ff75b2 */ /* 0x0003220008000100 */
[----:B------:R1:W1:Y:S01]  /*05a0*/  SYNCS.EXCH.64 URZ, [UR5+0x8], UR10 ;  /* 0x0000080a05ff75b2 */ /* 0x0002620008000100 */
        /* <DEDUP_REMOVED lines=9> */
[----:B------:R-:W-:Y:S01]  /*0640*/  NOP ;  /* 0x0000000000007918 */ /* 0x000fe20000000000 */
.L_x_9:
[----:B------:R-:W2:Y:S01]  /*0650*/  SHFL.IDX PT, R2, R124, RZ, 0x1f ;  /* 0x00001fff7c027589 */ /* 0x000ea200000e0000 */
[----:B------:R-:W-:Y:S01]  /*0660*/  NOP ;  /* 0x0000000000007918 */ /* 0x000fe20000000000 */
[----:B--2---:R-:W-:-:S13]  /*0670*/  ISETP.NE.AND P0, PT, R2, 0x1, PT ;  /* 0x000000010200780c */ /* 0x004fda0003f05270 */
[----:B------:R-:W-:Y:S05]  /*0680*/  @P0 BRA `(.L_x_10) ;  /* 0x0000000000580947 */ /* 0x000fea0003800000 */
[----:B------:R-:W2:Y:S01]  /*0690*/  S2UR UR7, SR_CgaCtaId ;  /* 0x00000000000779c3 */ /* 0x000ea20000008800 */
[----:B------:R-:W-:Y:S01]  /*06a0*/  UMOV UR9, 0x400 ;  /* 0x0000040000097882 */ /* 0x000fe20000000000 */
[----:B-1----:R-:W-:Y:S01]  /*06b0*/  UMOV UR5, 0x20 ;  /* 0x0000002000057882 */ /* 0x002fe20000000000 */
[----:B------:R-:W-:Y:S01]  /*06c0*/  UMOV UR4, 0x80 ;  /* 0x0000008000047882 */ /* 0x000fe20000000000 */
[----:B------:R-:W-:-:S04]  /*06d0*/  UIADD3 UR10, UPT, UPT, -UR5, 0x100000, URZ ;  /* 0x00100000050a7890 */ /* 0x000fc8000fffe1ff */
[----:B------:R-:W-:Y:S02]  /*06e0*/  USHF.L.U32 UR11, UR10, 0xb, URZ ;  /* 0x0000000b0a0b7899 */ /* 0x000fe400080006ff */
[----:B------:R-:W-:Y:S02]  /*06f0*/  USHF.L.U32 UR10, UR10, 0x1, URZ ;  /* 0x000000010a0a7899 */ /* 0x000fe400080006ff */
[----:B------:R-:W-:-:S04]  /*0700*/  UIADD3 UR4, UPT, UPT, -UR4, 0x100000, URZ ;  /* 0x0010000004047890 */ /* 0x000fc8000fffe1ff */
[----:B------:R-:W-:Y:S02]  /*0710*/  USHF.L.U32 UR5, UR4, 0xb, URZ ;  /* 0x0000000b04057899 */ /* 0x000fe400080006ff */
[----:B------:R-:W-:Y:S01]  /*0720*/  USHF.L.U32 UR4, UR4, 0x1, URZ ;  /* 0x0000000104047899 */ /* 0x000fe200080006ff */
[----:B------:R-:W-:Y:S01]  /*0730*/  ELECT P0, URZ, PT ;  /* 0x0000000000ff782f */ /* 0x000fe20003800000 */
[----:B--2---:R-:W-:Y:S01]  /*0740*/  ULEA UR7, UR7, UR9, 0x18 ;  /* 0x0000000907077291 */ /* 0x004fe2000f8ec0ff */
[----:B------:R-:W1:Y:S11]  /*0750*/  FENCE.VIEW.ASYNC.S ;  /* 0x00000000000073c6 */ /* 0x000e760000000000 */
[----:B-1----:R2:W1:Y:S01]  /*0760*/  SYNCS.EXCH.64 URZ, [UR7+0x60], UR10 ;  /* 0x0000600a07ff75b2 */ /* 0x0024620008000100 */
[----:B------:R2:W1:Y:S01]  /*0770*/  SYNCS.EXCH.64 URZ, [UR7+0x80], UR4 ;  /* 0x0000800407ff75b2 */ /* 0x0004620008000100 */
[----:B------:R2:W1:Y:S01]  /*0780*/  SYNCS.EXCH.64 URZ, [UR7+0x68], UR10 ;  /* 0x0000680a07ff75b2 */ /* 0x0004620008000100 */
[----:B------:R2:W1:Y:S01]  /*0790*/  SYNCS.EXCH.64 URZ, [UR7+0x88], UR4 ;  /* 0x0000880407ff75b2 */ /* 0x0004620008000100 */
[----:B------:R2:W1:Y:S01]  /*07a0*/  SYNCS.EXCH.64 URZ, [UR7+0x70], UR10 ;  /* 0x0000700a07ff75b2 */ /* 0x0004620008000100 */
[----:B------:R2:W1:Y:S01]  /*07b0*/  SYNCS.EXCH.64 URZ, [UR7+0x90], UR4 ;  /* 0x0000900407ff75b2 */ /* 0x0004620008000100 */
[----:B------:R2:W1:Y:S01]  /*07c0*/  SYNCS.EXCH.64 URZ, [UR7+0x78], UR10 ;  /* 0x0000780a07ff75b2 */ /* 0x0004620008000100 */
[----:B------:R2:W1:Y:S02]  /*07d0*/  SYNCS.EXCH.64 URZ, [UR7+0x98], UR4 ;  /* 0x0000980407ff75b2 */ /* 0x0004640008000100 */
[----:B--2---:R-:W-:Y:S01]  /*07e0*/  NOP ;  /* 0x0000000000007918 */ /* 0x004fe20000000000 */
.L_x_10:
[----:B------:R-:W2:Y:S01]  /*07f0*/  SHFL.IDX PT, R2, R124, RZ, 0x1f ;  /* 0x00001fff7c027589 */ /* 0x000ea200000e0000 */
[----:B------:R-:W-:Y:S01]  /*0800*/  NOP ;  /* 0x0000000000007918 */ /* 0x000fe20000000000 */
[----:B--2---:R-:W-:-:S13]  /*0810*/  ISETP.NE.AND P0, PT, R2, 0x3, PT ;  /* 0x000000030200780c */ /* 0x004fda0003f05270 */
[----:B------:R-:W-:Y:S05]  /*0820*/  @P0 BRA `(.L_x_11) ;  /* 0x0000000000300947 */ /* 0x000fea0003800000 */
[----:B-1----:R-:W1:Y:S01]  /*0830*/  S2UR UR5, SR_CgaCtaId ;  /* 0x00000000000579c3 */ /* 0x002e620000008800 */
        /* <DEDUP_REMOVED lines=8> */
[----:B-1----:R2:W1:Y:S01]  /*08c0*/  SYNCS.EXCH.64 URZ, [UR5+0xa0], UR10 ;  /* 0x0000a00a05ff75b2 */ /* 0x0024620008000100 */
[----:B------:R2:W1:Y:S02]  /*08d0*/  SYNCS.EXCH.64 URZ, [UR5+0xa8], UR10 ;  /* 0x0000a80a05ff75b2 */ /* 0x0004640008000100 */
[----:B--2---:R-:W-:Y:S01]  /*08e0*/  NOP ;  /* 0x0000000000007918 */ /* 0x004fe20000000000 */
.L_x_11:
[----:B------:R-:W2:Y:S01]  /*08f0*/  SHFL.IDX PT, R2, R124, RZ, 0x1f ;  /* 0x00001fff7c027589 */ /* 0x000ea200000e0000 */
[----:B------:R-:W-:Y:S01]  /*0900*/  NOP ;  /* 0x0000000000007918 */ /* 0x000fe20000000000 */
[----:B--2---:R-:W-:-:S13]  /*0910*/  ISETP.NE.AND P0, PT, R2, 0x4, PT ;  /* 0x000000040200780c */ /* 0x004fda0003f05270 */
[----:B------:R-:W-:Y:S05]  /*0920*/  @P0 BRA `(.L_x_12) ;  /* 0x00000000004c0947 */ /* 0x000fea0003800000 */
[----:B-1----:R-:W1:Y:S01]  /*0930*/  S2UR UR5, SR_CgaCtaId ;  /* 0x00000000000579c3 */ /* 0x002e620000008800 */
[----:B------:R-:W-:Y:S01]  /*0940*/  UMOV UR9, 0xe0 ;  /* 0x000000e000097882 */ /* 0x000fe20000000000 */
[----:B------:R-:W-:Y:S01]  /*0950*/  UMOV UR7, 0x400 ;  /* 0x0000040000077882 */ /* 0x000fe20000000000 */
[----:B------:R-:W-:Y:S01]  /*0960*/  USEL UR9, UR9, 0x100, UP3 ;  /* 0x0000010009097887 */ /* 0x000fe20009800000 */
[----:B------:R-:W-:Y:S01]  /*0970*/  UMOV UR4, 0x1 ;  /* 0x0000000100047882 */ /* 0x000fe20000000000 */
[----:B------:R-:W-:Y:S01]  /*0980*/  ELECT P0, URZ, PT ;  /* 0x0000000000ff782f */ /* 0x000fe20003800000 */
[----:B------:R-:W-:-:S04]  /*0990*/  UIADD3 UR10, UPT, UPT, -UR4, 0x100000, URZ ;  /* 0x00100000040a7890 */ /* 0x000fc8000fffe1ff */
[----:B------:R-:W-:Y:S02]  /*09a0*/  USHF.L.U32 UR11, UR10, 0xb, URZ ;  /* 0x0000000b0a0b7899 */ /* 0x000fe400080006ff */
[----:B------:R-:W-:Y:S02]  /*09b0*/  USHF.L.U32 UR10, UR10, 0x1, URZ ;  /* 0x000000010a0a7899 */ /* 0x000fe400080006ff */
[----:B------:R-:W-:-:S04]  /*09c0*/  UIADD3 UR12, UPT, UPT, -UR9, 0x100000, URZ ;  /* 0x00100000090c7890 */ /* 0x000fc8000fffe1ff */
[----:B------:R-:W-:Y:S02]  /*09d0*/  USHF.L.U32 UR13, UR12, 0xb, URZ ;  /* 0x0000000b0c0d7899 */ /* 0x000fe400080006ff */
[----:B------:R-:W-:Y:S02]  /*09e0*/  USHF.L.U32 UR12, UR12, 0x1, URZ ;  /* 0x000000010c0c7899 */ /* 0x000fe400080006ff */
[----:B-1----:R-:W-:Y:S01]  /*09f0*/  ULEA UR5, UR5, UR7, 0x18 ;  /* 0x0000000705057291 */ /* 0x002fe2000f8ec0ff */
[----:B------:R-:W1:Y:S11]  /*0a00*/  FENCE.VIEW.ASYNC.S ;  /* 0x00000000000073c6 */ /* 0x000e760000000000 */
[----:B-1----:R2:W1:Y:S01]  /*0a10*/  SYNCS.EXCH.64 URZ, [UR5+0xb0], UR10 ;  /* 0x0000b00a05ff75b2 */ /* 0x0024620008000100 */
[----:B------:R2:W1:Y:S01]  /*0a20*/  SYNCS.EXCH.64 URZ, [UR5+0xc0], UR12 ;  /* 0x0000c00c05ff75b2 */ /* 0x0004620008000100 */
[----:B------:R2:W1:Y:S01]  /*0a30*/  SYNCS.EXCH.64 URZ, [UR5+0xb8], UR10 ;  /* 0x0000b80a05ff75b2 */ /* 0x0004620008000100 */
[----:B------:R2:W1:Y:S02]  /*0a40*/  SYNCS.EXCH.64 URZ, [UR5+0xc8], UR12 ;  /* 0x0000c80c05ff75b2 */ /* 0x0004640008000100 */
[----:B--2---:R-:W-:Y:S01]  /*0a50*/  NOP ;  /* 0x0000000000007918 */ /* 0x004fe20000000000 */
.L_x_12:
        /* <DEDUP_REMOVED lines=26> */
.L_x_13:
        /* <DEDUP_REMOVED lines=18> */
.L_x_14:
[----:B-1----:R-:W1:Y:S01]  /*0d20*/  S2UR UR5, SR_CTAID.X ;  /* 0x00000000000579c3 */ /* 0x002e620000002500 */
[----:B------:R-:W-:-:S05]  /*0d30*/  CS2R.32 R100, SR_CgaSize ;  /* 0x0000000000647805 */ /* 0x000fca0000008a00 */
[----:B------:R-:W-:-:S05]  /*0d40*/  IMAD R100, R100, -0xa0, RZ ;  /* 0xffffff6064647824 */ /* 0x000fca00078e02ff */
[----:B------:R-:W-:-:S14]  /*0d50*/  R2UR UR9, R100 ;  /* 0x00000000640972ca */ /* 0x000fdc00000e0000 */
[----:B------:R-:W2:Y:S01]  /*0d60*/  LDCU UR9, c[0x0][UR9+0x2b0] ;  /* 0x00005600090977ac */ /* 0x000ea20008000800 */
[----:B------:R-:W-:Y:S01]  /*0d70*/  NOP ;  /* 0x0000000000007918 */ /* 0x000fe20000000000 */
[----:B------:R-:W-:-:S05]  /*0d80*/  CS2R.32 R100, SR_CgaSize ;  /* 0x0000000000647805 */ /* 0x000fca0000008a00 */
[----:B------:R-:W-:-:S05]  /*0d90*/  IMAD R100, R100, -0xa0, RZ ;  /* 0xffffff6064647824 */ /* 0x000fca00078e02ff */
[----:B------:R-:W-:-:S14]  /*0da0*/  R2UR UR7, R100 ;  /* 0x00000000640772ca */ /* 0x000fdc00000e0000 */
[----:B------:R-:W3:Y:S01]  /*0db0*/  LDCU UR7, c[0x0][UR7+0x2b4] ;  /* 0x00005680070777ac */ /* 0x000ee20008000800 */
[----:B------:R-:W4:Y:S08]  /*0dc0*/  S2UR UR4, SR_CTAID.Y ;  /* 0x00000000000479c3 */ /* 0x000f300000002600 */
[----:B------:R-:W3:Y:S01]  /*0dd0*/  LDC R10, c[0x0][0xb24] ;  /* 0x0002c900ff0a7b82 */ /* 0x000ee20000000800 */
[----:B-1----:R-:W-:-:S02]  /*0de0*/  I2FP.F32.U32 R100, UR5 ;  /* 0x0000000500647c45 */ /* 0x002fc40008201000 */
[----:B------:R-:W-:-:S05]  /*0df0*/  CS2R.32 R3, SR_CgaSize ;  /* 0x0000000000037805 */ /* 0x000fca0000008a00 */
[----:B------:R-:W-:-:S06]  /*0e00*/  IMAD R3, R3, -0xa0, RZ ;  /* 0xffffff6003037824 */ /* 0x000fcc00078e02ff */
[----:B------:R-:W1:Y:S01]  /*0e10*/  LDC R3, c[0x0][R3+0x2a0] ;  /* 0x0000a80003037b82 */ /* 0x000e620000000800 */
[----:B------:R-:W-:Y:S01]  /*0e20*/  MOV R22, UR5 ;  /* 0x0000000500167c02 */ /* 0x000fe20008000f00 */
[----:B--2---:R-:W-:Y:S01]  /*0e30*/  FMUL R100, R100, UR9 ;  /* 0x0000000964647c20 */ /* 0x004fe20008400000 */
[----:B----4-:R-:W-:Y:S02]  /*0e40*/  I2FP.F32.U32 R83, UR4 ;  /* 0x0000000400537c45 */ /* 0x010fe40008201000 */
[----:B------:R-:W-:-:S05]  /*0e50*/  CS2R.32 R2, SR_CgaSize ;  /* 0x0000000000027805 */ /* 0x000fca0000008a00 */
[----:B------:R-:W-:-:S06]  /*0e60*/  IMAD R2, R2, -0xa0, RZ ;  /* 0xffffff6002027824 */ /* 0x000fcc00078e02ff */
[----:B------:R-:W2:Y:S01]  /*0e70*/  LDC R2, c[0x0][R2+0x2a4] ;  /* 0x0000a90002027b82 */ /* 0x000ea20000000800 */
[----:B------:R-:W-:Y:S01]  /*0e80*/  MOV R23, UR4 ;  /* 0x0000000400177c02 */ /* 0x000fe20008000f00 */
[----:B------:R-:W4:Y:S01]  /*0e90*/  F2I.U32.TRUNC.NTZ R100, R100 ;  /* 0x0000006400647305 */ /* 0x000f22000020f000 */
[----:B---3--:R-:W-:-:S05]  /*0ea0*/  FMUL R83, R83, UR7 ;  /* 0x0000000753537c20 */ /* 0x008fca0008400000 */
[----:B------:R-:W-:Y:S01]  /*0eb0*/  BAR.SYNC.DEFER_BLOCKING 0x0 ;  /* 0x0000000000007b1d */ /* 0x000fe20000010000 */
[----:B------:R-:W-:-:S05]  /*0ec0*/  ISETP.GE.AND P0, PT, R10, 0x1, PT ;  /* 0x000000010a00780c */ /* 0x000fca0003f06270 */
[----:B------:R-:W3:Y:S02]  /*0ed0*/  F2I.U32.TRUNC.NTZ R83, R83 ;  /* 0x0000005300537305 */ /* 0x000ee4000020f000 */
[----:B------:R-:W2:Y:S01]  /*0ee0*/  S2UR UR36, SR_CTAID.Z ;  /* 0x00000000002479c3 */ /* 0x000ea20000002700 */
[----:B----4-:R-:W-:-:S05]  /*0ef0*/  IADD3 R100, PT, PT, -R100, RZ, RZ ;  /* 0x000000ff64647210 */ /* 0x010fca0007ffe1ff */
[----:B-1----:R-:W-:Y:S01]  /*0f00*/  IMAD R100, R3, R100, UR5 ;  /* 0x0000000503647e24 */ /* 0x002fe2000f8e0264 */
[----:B---3--:R-:W-:-:S05]  /*0f10*/  IADD3 R83, PT, PT, -R83, RZ, RZ ;  /* 0x000000ff53537210 */ /* 0x008fca0007ffe1ff */
[----:B--2---:R-:W-:Y:S01]  /*0f20*/  IMAD R83, R2, R83, UR4 ;  /* 0x0000000402537e24 */ /* 0x004fe2000f8e0253 */
[----:B------:R-:W-:Y:S06]  /*0f30*/  @!P0 BRA `(.L_x_15) ;  /* 0x0000000000b88947 */ /* 0x000fec0003800000 */
[----:B------:R-:W1:Y:S01]  /*0f40*/  LDC.64 R4, c[0x0][0xb18] ;  /* 0x0002c600ff047b82 */ /* 0x000e620000000a00 */
[----:B------:R-:W-:-:S07]  /*0f50*/  ISETP.NE.AND P0, PT, R10, 0x1, PT ;  /* 0x000000010a00780c */ /* 0x000fce0003f05270 */
[----:B------:R-:W2:Y:S08]  /*0f60*/  LDC R9, c[0x0][0xb0c] ;  /* 0x0002c300ff097b82 */ /* 0x000eb00000000800 */
[----:B------:R-:W3:Y:S08]  /*0f70*/  LDC R12, c[0x0][0x370] ;  /* 0x0000dc00ff0c7b82 */ /* 0x000ef00000000800 */
[----:B------:R-:W4:Y:S01]  /*0f80*/  LDC R11, c[0x0][0x374] ;  /* 0x0000dd00ff0b7b82 */ /* 0x000f220000000800 */
[----:B-1----:R-:W-:-:S07]  /*0f90*/  ISETP.NE.AND P1, PT, R4, 0x1, PT ;  /* 0x000000010400780c */ /* 0x002fce0003f25270 */
[----:B------:R-:W3:Y:S01]  /*0fa0*/  LDC.64 R6, c[0x0][0xb10] ;  /* 0x0002c400ff067b82 */ /* 0x000ee20000000a00 */
[----:B--2---:R-:W-:-:S07]  /*0fb0*/  ISETP.NE.AND P2, PT, R9, 0x1, PT ;  /* 0x000000010900780c */ /* 0x004fce0003f45270 */
[----:B------:R-:W1:Y:S08]  /*0fc0*/  LDC R8, c[0x0][0xb20] ;  /* 0x0002c800ff087b82 */ /* 0x000e700000000800 */
[----:B------:R-:W2:Y:S01]  /*0fd0*/  LDC.64 R2, c[0x0][0xb28] ;  /* 0x0002ca00ff027b82 */ /* 0x000ea20000000a00 */
[----:B----4-:R-:W-:-:S04]  /*0fe0*/  IMAD.HI.U32 R13, R11, R5, RZ ;  /* 0x000000050b0d7227 */ /* 0x010fc800078e00ff */
[----:B------:R-:W-:-:S04]  /*0ff0*/  IMAD.HI.U32 R5, R23, R5, RZ ;  /* 0x0000000517057227 */ /* 0x000fc800078e00ff */
[----:B---3--:R-:W-:-:S05]  /*1000*/  IMAD.HI.U32 R14, R12, R6, RZ ;  /* 0x000000060c0e7227 */ /* 0x008fca00078e00ff */
[-C--:B------:R-:W-:Y:S01]  /*1010*/  @P2 SHF.R.U32.HI R12, RZ, R7.reuse, R14 ;  /* 0x00000007ff0c2219 */ /* 0x080fe2000001160e */
[C---:B------:R-:W-:Y:S01]  /*1020*/  IMAD.HI.U32 R14, R22.reuse, R6, RZ ;  /* 0x00000006160e7227 */ /* 0x040fe200078e00ff */
[-C--:B-1----:R-:W-:Y:S02]  /*1030*/  @P1 SHF.R.U32.HI R11, RZ, R8.reuse, R13 ;  /* 0x00000008ff0b1219 */ /* 0x082fe4000001160d */
[----:B------:R-:W-:Y:S02]  /*1040*/  SHF.R.U32.HI R5, RZ, R8, R5 ;  /* 0x00000008ff057219 */ /* 0x000fe40000011605 */
[----:B------:R-:W-:Y:S02]  /*1050*/  SHF.R.U32.HI R14, RZ, R7, R14 ;  /* 0x00000007ff0e7219 */ /* 0x000fe4000001160e */
[----:B------:R-:W-:Y:S01]  /*1060*/  SEL R5, R23, R5, !P1 ;  /* 0x0000000517057207 */ /* 0x000fe20004800000 */
[----:B--2---:R-:W-:Y:S01]  /*1070*/  IMAD.HI.U32 R13, R11, R2, RZ ;  /* 0x000000020b0d7227 */ /* 0x004fe200078e00ff */
[----:B------:R-:W-:-:S03]  /*1080*/  SEL R14, R22, R14, !P2 ;  /* 0x0000000e160e7207 */ /* 0x000fc60005000000 */
[----:B------:R-:W-:Y:S01]  /*1090*/  IMAD.HI.U32 R6, R12, R2, RZ ;  /* 0x000000020c067227 */ /* 0x000fe200078e00ff */
[----:B------:R-:W-:-:S04]  /*10a0*/  @P0 SHF.R.U32.HI R11, RZ, R3, R13 ;  /* 0x00000003ff0b0219 */ /* 0x000fc8000001160d */
[----:B------:R-:W-:Y:S01]  /*10b0*/  @P0 SHF.R.U32.HI R12, RZ, R3, R6 ;  /* 0x00000003ff0c0219 */ /* 0x000fe20000011606 */
[----:B------:R-:W-:-:S04]  /*10c0*/  IMAD R11, R11, R10, RZ ;  /* 0x0000000a0b0b7224 */ /* 0x000fc800078e02ff */
[----:B------:R-:W-:Y:S01]  /*10d0*/  IMAD R6, R12, R10, RZ ;  /* 0x0000000a0c067224 */ /* 0x000fe200078e02ff */
[----:B------:R-:W-:-:S04]  /*10e0*/  ISETP.GE.AND P1, PT, R5, R11, PT ;  /* 0x0000000b0500720c */ /* 0x000fc80003f26270 */
[----:B------:R-:W-:Y:S01]  /*10f0*/  ISETP.GE.OR P1, PT, R14, R6, P1 ;  /* 0x000000060e00720c */ /* 0x000fe20000f26670 */
[----:B------:R-:W-:-:S05]  /*1100*/  IMAD.HI.U32 R6, R5, R2, RZ ;  /* 0x0000000205067227 */ /* 0x000fca00078e00ff */
[----:B------:R-:W-:-:S04]  /*1110*/  SHF.R.U32.HI R6, RZ, R3, R6 ;  /* 0x00000003ff067219 */ /* 0x000fc80000011606 */
[----:B------:R-:W-:-:S03]  /*1120*/  SEL R6, R5, R6, !P0 ;  /* 0x0000000605067207 */ /* 0x000fc60004000000 */
[----:B------:R-:W-:Y:S01]  /*1130*/  @!P1 IMAD.HI.U32 R7, R14, R2, RZ ;  /* 0x000000020e079227 */ /* 0x000fe200078e00ff */
[----:B------:R-:W-:-:S04]  /*1140*/  IADD3 R2, PT, PT, -R6, RZ, RZ ;  /* 0x000000ff06027210 */ /* 0x000fc80007ffe1ff */
[----:B------:R-:W-:Y:S01]  /*1150*/  @!P1 SHF.R.U32.HI R3, RZ, R3, R7 ;  /* 0x00000003ff039219 */ /* 0x000fe20000011607 */
[----:B------:R-:W-:Y:S01]  /*1160*/  IMAD R2, R10, R2, R5 ;  /* 0x000000020a027224 */ /* 0x000fe200078e0205 */
[----:B------:R-:W-:Y:S02]  /*1170*/  IADD3 R7, PT, PT, -R5, RZ, RZ ;  /* 0x000000ff05077210 */ /* 0x000fe40007ffe1ff */
[----:B------:R-:W-:-:S03]  /*1180*/  @!P1 SEL R3, R14, R3, !P0 ;  /* 0x000000030e039207 */ /* 0x000fc60004000000 */
[----:B------:R-:W-:Y:S02]  /*1190*/  IMAD R7, R4, R7, R23 ;  /* 0x0000000704077224 */ /* 0x000fe400078e0217 */
[--C-:B------:R-:W-:Y:S02]  /*11a0*/  @!P1 IMAD.IADD R6, R6, 0x1, -R3.reuse ;  /* 0x0000000106069824 */ /* 0x100fe400078e0a03 */
[----:B------:R-:W-:Y:S01]  /*11b0*/  @!P1 IMAD R3, R2, R12, R3 ;  /* 0x0000000c02039224 */ /* 0x000fe200078e0203 */
[----:B------:R-:W-:Y:S01]  /*11c0*/  IADD3 R2, PT, PT, -R14, RZ, RZ ;  /* 0x000000ff0e027210 */ /* 0x000fe20007ffe1ff */
[----:B------:R-:W-:Y:S02]  /*11d0*/  @!P1 IMAD R5, R6, R10, R14 ;  /* 0x0000000a06059224 */ /* 0x000fe400078e020e */
[----:B------:R-:W-:Y:S02]  /*11e0*/  @!P1 IMAD.MOV.U32 R14, RZ, RZ, R3 ;  /* 0x000000ffff0e9224 */ /* 0x000fe400078e0003 */
[----:B------:R-:W-:-:S02]  /*11f0*/  IMAD R2, R9, R2, R22 ;  /* 0x0000000209027224 */ /* 0x000fc400078e0216 */
[----:B------:R-:W-:Y:S02]  /*1200*/  IMAD R23, R5, R4, R7 ;  /* 0x0000000405177224 */ /* 0x000fe400078e0207 */
[----:B------:R-:W-:Y:S02]  /*1210*/  IMAD R22, R14, R9, R2 ;  /* 0x000000090e167224 */ /* 0x000fe400078e0202 */
.L_x_15:
[----:B------:R-:W1:Y:S01]  /*1220*/  LDCU UR4, c[0x0][0xb30] ;  /* 0x00016600ff0477ac */ /* 0x000e620008000800 */
[----:B------:R-:W2:Y:S08]  /*1230*/  S2UR UR37, SR_CgaCtaId ;  /* 0x00000000002579c3 */ /* 0x000eb00000008800 */
[----:B------:R-:W3:Y:S01]  /*1240*/  LDC R36, c[0x0][0xb24] ;  /* 0x0002c900ff247b82 */ /* 0x000ee20000000800 */
[----:B-1----:R-:W-:-:S09]  /*1250*/  UISETP.NE.AND UP0, UPT, UR4, 0x1, UPT ;  /* 0x000000010400788c */ /* 0x002fd2000bf05270 */
[----:B--2---:R-:W-:Y:S05]  /*1260*/  BRA.U UP0, `(.L_x_16) ;  /* 0x0000000100407547 */ /* 0x004fea000b800000 */
[----:B------:R-:W1:Y:S08]  /*1270*/  LDC.64 R4, c[0x0][0xb10] ;  /* 0x0002c400ff047b82 */ /* 0x000e700000000a00 */
[----:B------:R-:W2:Y:S08]  /*1280*/  LDC.64 R2, c[0x0][0xb18] ;  /* 0x0002c600ff027b82 */ /* 0x000eb00000000a00 */
[----:B------:R-:W4:Y:S08]  /*1290*/  LDC R6, c[0x0][0xb20] ;  /* 0x0002c800ff067b82 */ /* 0x000f300000000800 */
[----:B------:R-:W3:Y:S01]  /*12a0*/  LDC R7, c[0x0][0xb0c] ;  /* 0x0002c300ff077b82 */ /* 0x000ee20000000800 */
[----:B-1----:R-:W-:-:S05]  /*12b0*/  IMAD.HI.U32 R4, R22, R4, RZ ;  /* 0x0000000416047227 */ /* 0x002fca00078e00ff */
[----:B------:R-:W-:Y:S01]  /*12c0*/  SHF.R.U32.HI R4, RZ, R5, R4 ;  /* 0x00000005ff047219 */ /* 0x000fe20000011604 */
[----:B--2---:R-:W-:Y:S01]  /*12d0*/  IMAD.HI.U32 R3, R23, R3, RZ ;  /* 0x0000000317037227 */ /* 0x004fe200078e00ff */
[----:B------:R-:W-:-:S04]  /*12e0*/  ISETP.NE.AND P0, PT, R2, 0x1, PT ;  /* 0x000000010200780c */ /* 0x000fc80003f05270 */
[----:B----4-:R-:W-:-:S04]  /*12f0*/  SHF.R.U32.HI R3, RZ, R6, R3 ;  /* 0x00000006ff037219 */ /* 0x010fc80000011603 */
[----:B------:R-:W-:Y:S02]  /*1300*/  SEL R3, R23, R3, !P0 ;  /* 0x0000000317037207 */ /* 0x000fe40004000000 */
[----:B---3--:R-:W-:-:S04]  /*1310*/  ISETP.NE.AND P1, PT, R7, 0x1, PT ;  /* 0x000000010700780c */ /* 0x008fc80003f25270 */
[----:B------:R-:W-:-:S05]  /*1320*/  SEL R4, R22, R4, !P1 ;  /* 0x0000000416047207 */ /* 0x000fca0004800000 */
[----:B------:R-:W-:Y:S02]  /*1330*/  IMAD.IADD R5, R3, 0x1, -R4 ;  /* 0x0000000103057824 */ /* 0x000fe400078e0a04 */
[----:B------:R-:W-:Y:S02]  /*1340*/  IMAD.IADD R3, R4, 0x1, -R3 ;  /* 0x0000000104037824 */ /* 0x000fe400078e0a03 */
[----:B------:R-:W-:Y:S02]  /*1350*/  IMAD R22, R5, R7, R22 ;  /* 0x0000000705167224 */ /* 0x000fe400078e0216 */
[----:B------:R-:W-:-:S07]  /*1360*/  IMAD R23, R3, R2, R23 ;  /* 0x0000000203177224 */ /* 0x000fce00078e0217 */
.L_x_16:
[----:B------:R-:W-:Y:S01]  /*1370*/  BAR.SYNC.DEFER_BLOCKING 0x0 ;  /* 0x0000000000007b1d */ /* 0x000fe20000010000 */
[----:B------:R-:W-:Y:S01]  /*1380*/  UISETP.NE.AND UP0, UPT, UR8, 0x2, UPT ;  /* 0x000000020800788c */ /* 0x000fe2000bf05270 */
[----:B------:R-:W-:Y:S02]  /*1390*/  ISETP.NE.OR P5, PT, R0, 0x2, !P5 ;  /* 0x000000020000780c */ /* 0x000fe40006fa5670 */
[----:B------:R-:W-:-:S06]  /*13a0*/  LOP3.LUT R2, R121, 0x1f, RZ, 0xc0, !PT ;  /* 0x0000001f79027812 */ /* 0x000fcc00078ec0ff */
[----:B------:R-:W-:Y:S05]  /*13b0*/  BRA.U UP0, `(.L_x_17) ;  /* 0x0000001100987547 */ /* 0x000fea000b800000 */
[----:B------:R-:W1:Y:S01]  /*13c0*/  LDCU UR13, c[0x0][0x38c] ;  /* 0x00007180ff0d77ac */ /* 0x000e620008000800 */
[----:B------:R-:W2:Y:S01]  /*13d0*/  LDC R8, c[0x0][0x370] ;  /* 0x0000dc00ff087b82 */ /* 0x000ea20000000800 */
[----:B------:R-:W-:Y:S01]  /*13e0*/  HFMA2 R14, -RZ, RZ, 0, 0 ;  /* 0x00000000ff0e7431 */ /* 0x000fe200000001ff */
[----:B------:R-:W-:Y:S01]  /*13f0*/  ISETP.EQ.OR P4, PT, R2, RZ, P5 ;  /* 0x000000ff0200720c */ /* 0x000fe20002f82670 */
[----:B------:R-:W-:Y:S01]  /*1400*/  IMAD.MOV.U32 R15, RZ, RZ, 0x1 ;  /* 0x00000001ff0f7424 */ /* 0x000fe200078e00ff */
[----:B------:R-:W-:Y:S01]  /*1410*/  CS2R R12, SRZ ;  /* 0x00000000000c7805 */ /* 0x000fe2000001ff00 */
[----:B------:R-:W-:Y:S01]  /*1420*/  IMAD.MOV.U32 R11, RZ, RZ, 0x1 ;  /* 0x00000001ff0b7424 */ /* 0x000fe200078e00ff */
[----:B------:R-:W4:Y:S02]  /*1430*/  LDCU.64 UR22, c[0x0][0x348] ;  /* 0x00006900ff1677ac */ /* 0x000f240008000a00 */
[----:B------:R-:W2:Y:S01]  /*1440*/  LDC R0, c[0x0][0x374] ;  /* 0x0000dd00ff007b82 */ /* 0x000ea20000000800 */
[----:B------:R-:W-:Y:S01]  /*1450*/  UMOV UR6, URZ ;  /* 0x000000ff00067c82 */ /* 0x000fe20008000000 */
[----:B-1----:R-:W-:-:S04]  /*1460*/  UIADD3 UR5, UPT, UPT, UR13, 0x3f, URZ ;  /* 0x0000003f0d057890 */ /* 0x002fc8000fffe0ff */
[----:B------:R-:W-:-:S04]  /*1470*/  USHF.R.S32.HI UR4, URZ, 0x1f, UR5 ;  /* 0x0000001fff047899 */ /* 0x000fc80008011405 */
[----:B------:R-:W-:-:S04]  /*1480*/  ULEA.HI UR4, UR4, UR5, URZ, 0x6 ;  /* 0x0000000504047291 */ /* 0x000fc8000f8f30ff */
[----:B------:R-:W-:Y:S02]  /*1490*/  USHF.R.S32.HI UR15, URZ, 0x6, UR4 ;  /* 0x00000006ff0f7899 */ /* 0x000fe40008011404 */
[----:B------:R-:W-:Y:S02]  /*14a0*/  UIADD3 UR4, UPT, UPT, UR13, -0x1, URZ ;  /* 0xffffffff0d047890 */ /* 0x000fe4000fffe0ff */
[----:B------:R-:W-:Y:S02]  /*14b0*/  UISETP.LT.U32.AND UP0, UPT, UR15, 0x6, UPT ;  /* 0x000000060f00788c */ /* 0x000fe4000bf01070 */
[----:B------:R-:W-:Y:S02]  /*14c0*/  UISETP.GE.U32.AND UP1, UPT, UR4, -0x7f, UPT ;  /* 0xffffff810400788c */ /* 0x000fe4000bf26070 */
[----:B------:R-:W-:Y:S02]  /*14d0*/  USEL UR14, UR15, 0x6, UP0 ;  /* 0x000000060f0e7887 */ /* 0x000fe40008000000 */
[----:B------:R-:W-:-:S02]  /*14e0*/  UIADD3 UR13, UPT, UPT, UR13, 0x7e, URZ ;  /* 0x0000007e0d0d7890 */ /* 0x000fc4000fffe0ff */
[----:B------:R-:W-:Y:S02]  /*14f0*/  UIADD3 UR5, UPT, UPT, UR14, -0x1, URZ ;  /* 0xffffffff0e057890 */ /* 0x000fe4000fffe0ff */
[----:B------:R-:W-:-:S03]  /*1500*/  UIADD3 UR7, UPT, UPT, UR15, -UR14, URZ ;  /* 0x8000000e0f077290 */ /* 0x000fc6000fffe0ff */
[----:B------:R-:W-:-:S04]  /*1510*/  @UP1 UIADD3 UR5, UPT, UPT, UR14, URZ, URZ ;  /* 0x000000ff0e051290 */ /* 0x000fc8000fffe0ff */
[----:B----4-:R-:W-:-:S12]  /*1520*/  UIADD3 UR5, UPT, UPT, UR5, 0x1, URZ ;  /* 0x0000000105057890 */ /* 0x010fd8000fffe0ff */
.L_x_35:
[----:B------:R-:W-:Y:S01]  /*1530*/  UISETP.NE.AND UP0, UPT, UR37, URZ, UPT ;  /* 0x000000ff2500728c */ /* 0x000fe2000bf05270 */
[----:B------:R-:W1:Y:S08]  /*1540*/  S2UR UR37, SR_CgaCtaId ;  /* 0x00000000002579c3 */ /* 0x000e700000008800 */
[----:B------:R-:W-:Y:S05]  /*1550*/  BRA.U UP0, `(.L_x_18) ;  /* 0x0000000100347547 */ /* 0x000fea000b800000 */
[----:B------:R-:W4:Y:S01]  /*1560*/  S2R R2, SR_CgaCtaId ;  /* 0x0000000000027919 */ /* 0x000f220000008800 */
[----:B------:R-:W-:-:S04]  /*1570*/  MOV R3, 0x400 ;  /* 0x0000040000037802 */ /* 0x000fc80000000f00 */
[----:B----4-:R-:W-:Y:S02]  /*1580*/  LEA R2, R2, R3, 0x18 ;  /* 0x0000000302027211 */ /* 0x010fe400078ec0ff */
[----:B------:R-:W-:-:S03]  /*1590*/  SHF.L.U32 R3, R11, 0x1f, RZ ;  /* 0x0000001f0b037819 */ /* 0x000fc600000006ff */
[----:B------:R-:W-:-:S04]  /*15a0*/  IMAD R2, R12, 0x8, R2 ;  /* 0x000000080c027824 */ /* 0x000fc800078e0202 */
[----:B------:R-:W4:Y:S02]  /*15b0*/  SYNCS.PHASECHK.TRANS64.TRYWAIT P0, [R2+URZ+0x120], R3 ;  /* 0x00012003020075a7 */ /* 0x000f2400080011ff */
[----:B----4-:R-:W-:Y:S05]  /*15c0*/  @!P0 BRA `(.L_x_19) ;  /* 0x0000008400848947 */ /* 0x010fea0003800000 */
.L_x_213:
[----:B------:R-:W-:Y:S01]  /*15d0*/  VIADD R12, R12, 0x1 ;  /* 0x000000010c0c7836 */ /* 0x000fe20000000000 */
[----:B------:R4:W-:Y:S04]  /*15e0*/  SYNCS.ARRIVE.TRANS64.A1T0 RZ, [R2+URZ+0x110], RZ ;  /* 0x000110ff02ff79a7 */ /* 0x0009e800081000ff */
[----:B------:R-:W-:-:S04]  /*15f0*/  ISETP.NE.AND P0, PT, R12, 0x2, PT ;  /* 0x000000020c00780c */ /* 0x000fc80003f05270 */
[----:B------:R-:W-:Y:S02]  /*1600*/  SEL R12, R12, RZ, P0 ;  /* 0x000000ff0c0c7207 */ /* 0x000fe40000000000 */
[----:B----4-:R-:W-:-:S04]  /*1610*/  SEL R2, RZ, 0x1, P0 ;  /* 0x00000001ff027807 */ /* 0x010fc80000000000 */
[----:B------:R-:W-:-:S07]  /*1620*/  LOP3.LUT R11, R11, R2, RZ, 0x3c, !PT ;  /* 0x000000020b0b7212 */ /* 0x000fce00078e3cff */
.L_x_18:
[----:B------:R-:W-:Y:S01]  /*1630*/  UMOV UR4, 0x400 ;  /* 0x0000040000047882 */ /* 0x000fe20000000000 */
[----:B------:R-:W-:Y:S01]  /*1640*/  SHF.L.U32 R2, R15, 0x1f, RZ ;  /* 0x0000001f0f027819 */ /* 0x000fe200000006ff */
[----:B-1----:R-:W-:Y:S01]  /*1650*/  ULEA UR4, UR37, UR4, 0x18 ;  /* 0x0000000425047291 */ /* 0x002fe2000f8ec0ff */
[----:B------:R-:W-:Y:S01]  /*1660*/  R2UR UR35, R22 ;  /* 0x00000000162372ca */ /* 0x000fe200000e0000 */
[----:B------:R-:W-:Y:S01]  /*1670*/  UISETP.GE.U32.AND UP0, UPT, UR13, 0x7f, UPT ;  /* 0x0000007f0d00788c */ /* 0x000fe2000bf06070 */
[----:B------:R-:W-:Y:S01]  /*1680*/  R2UR UR11, R23 ;  /* 0x00000000170b72ca */ /* 0x000fe200000e0000 */
[----:B------:R-:W-:Y:S01]  /*1690*/  ULEA UR8, UR6, UR4, 0x3 ;  /* 0x0000000406087291 */ /* 0x000fe2000f8e18ff */
[----:B------:R-:W-:-:S08]  /*16a0*/  UMOV UR24, URZ ;  /* 0x000000ff00187c82 */ /* 0x000fd00008000000 */
[----:B------:R1:W4:Y:S01]  /*16b0*/  SYNCS.PHASECHK.TRANS64.TRYWAIT P0, [UR8+0x30], R2 ;  /* 0x00003002ff0075a7 */ /* 0x0003220008001108 */
[----:B------:R-:W-:Y:S02]  /*16c0*/  USHF.L.U32 UR35, UR35, 0x7, URZ ;  /* 0x0000000723237899 */ /* 0x000fe400080006ff */
[----:B------:R-:W-:Y:S01]  /*16d0*/  USHF.L.U32 UR11, UR11, 0x7, URZ ;  /* 0x000000070b0b7899 */ /* 0x000fe200080006ff */
[----:B------:R-:W-:Y:S11]  /*16e0*/  BRA.U !UP0, `(.L_x_20) ;  /* 0x0000000108a47547 */ /* 0x000ff6000b800000 */
[----:B------:R-:W-:Y:S01]  /*16f0*/  UMOV UR16, URZ ;  /* 0x000000ff00107c82 */ /* 0x000fe20008000000 */
[----:B------:R-:W-:-:S05]  /*1700*/  UMOV UR17, UR6 ;  /* 0x0000000600117c82 */ /* 0x000fca0008000000 */
.L_x_25:
[----:B-1----:R-:W-:Y:S01]  /*1710*/  ULEA UR33, UR17, UR4, 0x3 ;  /* 0x0000000411217291 */ /* 0x002fe2000f8e18ff */
[----:B----4-:R-:W-:Y:S01]  /*1720*/  @!P5 MOV R3, 0x8000 ;  /* 0x000080000003d802 */ /* 0x010fe20000000f00 */
[----:B----4-:R-:W-:Y:S10]  /*1730*/  @P0 BRA `(.L_x_21) ;  /* 0x00000000000c0947 */ /* 0x010ff40003800000 */
[----:B------:R-:W-:-:S04]  /*1740*/  SHF.L.U32 R4, R15, 0x1f, RZ ;  /* 0x0000001f0f047819 */ /* 0x000fc800000006ff */
[----:B------:R-:W4:Y:S02]  /*1750*/  SYNCS.PHASECHK.TRANS64.TRYWAIT P0, [UR33+0x30], R4 ;  /* 0x00003004ff0075a7 */ /* 0x000f240008001121 */
[----:B----4-:R-:W-:Y:S05]  /*1760*/  @!P0 BRA `(.L_x_22) ;  /* 0x0000008400308947 */ /* 0x010fea0003800000 */
.L_x_21:
[----:B------:R4:W-:Y:S01]  /*1770*/  @!P5 SYNCS.ARRIVE.TRANS64 RZ, [UR33], R3 ;  /* 0x00000003ffffd9a7 */ /* 0x0009e20008000021 */
[----:B------:R-:W-:Y:S04]  /*1780*/  BSSY.RECONVERGENT B0, `(.L_x_23) ;  /* 0x0000003000007945 */ /* 0x000fe80003800200 */
[----:B------:R-:W-:Y:S05]  /*1790*/  @P4 BRA `(.L_x_24) ;  /* 0x0000000000044947 */ /* 0x000fea0003800000 */
[----:B------:R-:W-:Y:S05]  /*17a0*/  BPT.TRAP 0x1 ;  /* 0x000000040000795c */ /* 0x000fea0000300000 */
.L_x_24:
[----:B------:R-:W-:Y:S05]  /*17b0*/  BSYNC.RECONVERGENT B0 ;  /* 0x0000000000007941 */ /* 0x000fea0003800200 */
.L_x_23:
[----:B------:R-:W-:Y:S02]  /*17c0*/  UIADD3 UR6, UPT, UPT, UR17, 0x1, URZ ;  /* 0x0000000111067890 */ /* 0x000fe4000fffe0ff */
[----:B------:R-:W-:Y:S02]  /*17d0*/  UIADD3 UR26, UP1, UPT, UR22, 0x80, URZ ;  /* 0x00000080161a7890 */ /* 0x000fe4000ff3e0ff */
[----:B------:R-:W-:Y:S02]  /*17e0*/  UISETP.NE.AND UP0, UPT, UR6, 0x6, UPT ;  /* 0x000000060600788c */ /* 0x000fe4000bf05270 */
[----:B------:R-:W-:Y:S02]  /*17f0*/  USHF.L.U32 UR34, UR16, 0x6, URZ ;  /* 0x0000000610227899 */ /* 0x000fe400080006ff */
[----:B------:R-:W-:Y:S02]  /*1800*/  USEL UR9, URZ, 0x1, UP0 ;  /* 0x00000001ff097887 */ /* 0x000fe40008000000 */
[----:B------:R-:W-:-:S02]  /*1810*/  USEL UR6, UR6, URZ, UP0 ;  /* 0x000000ff06067287 */ /* 0x000fc40008000000 */
[----:B------:R-:W-:Y:S02]  /*1820*/  UIADD3 UR20, UP0, UPT, UR22, 0x180, URZ ;  /* 0x0000018016147890 */ /* 0x000fe4000ff1e0ff */
[----:B------:R-:W-:Y:S01]  /*1830*/  ULEA UR8, UR6, UR4, 0x3 ;  /* 0x0000000406087291 */ /* 0x000fe2000f8e18ff */
[----:B------:R-:W-:Y:S01]  /*1840*/  LOP3.LUT R15, R15, UR9, RZ, 0x3c, !PT ;  /* 0x000000090f0f7c12 */ /* 0x000fe2000f8e3cff */
[----:B------:R-:W-:Y:S02]  /*1850*/  UIADD3.X UR27, UPT, UPT, URZ, UR23, URZ, UP1, !UPT ;  /* 0x00000017ff1b7290 */ /* 0x000fe40008ffe4ff */
[----:B------:R-:W-:Y:S01]  /*1860*/  UIADD3.X UR21, UPT, UPT, URZ, UR23, URZ, UP0, !UPT ;  /* 0x00000017ff157290 */ /* 0x000fe200087fe4ff */
[----:B-1----:R-:W-:Y:S01]  /*1870*/  SHF.L.U32 R2, R15, 0x1f, RZ ;  /* 0x0000001f0f027819 */ /* 0x002fe200000006ff */
[----:B------:R-:W-:Y:S01]  /*1880*/  UMOV UR18, 0x0 ;  /* 0x0000000000127882 */ /* 0x000fe20000000000 */
[----:B------:R-:W-:Y:S01]  /*1890*/  UMOV UR19, 0x10000000 ;  /* 0x1000000000137882 */ /* 0x000fe20000000000 */
[----:B------:R-:W-:Y:S01]  /*18a0*/  UMOV UR12, UR36 ;  /* 0x00000024000c7c82 */ /* 0x000fe20008000000 */
[----:B------:R1:W1:Y:S01]  /*18b0*/  SYNCS.PHASECHK.TRANS64.TRYWAIT P0, [UR8+0x30], R2 ;  /* 0x00003002ff0075a7 */ /* 0x0002620008001108 */
[----:B------:R-:W-:Y:S01]  /*18c0*/  ULEA UR8, UR17, UR4, 0xe ;  /* 0x0000000411087291 */ /* 0x000fe2000f8e70ff */
[----:B------:R-:W-:Y:S01]  /*18d0*/  UMOV UR9, UR33 ;  /* 0x0000002100097c82 */ /* 0x000fe20008000000 */
[----:B------:R-:W-:-:S02]  /*18e0*/  UMOV UR10, UR34 ;  /* 0x00000022000a7c82 */ /* 0x000fc40008000000 */
[----:B------:R-:W-:Y:S02]  /*18f0*/  UIADD3 UR32, UPT, UPT, UR8, 0x8400, URZ ;  /* 0x0000840008207890 */ /* 0x000fe4000fffe0ff */
[----:B------:R-:W-:Y:S02]  /*1900*/  UIADD3 UR8, UPT, UPT, UR8, 0x20400, URZ ;  /* 0x0002040008087890 */ /* 0x000fe4000fffe0ff */
[----:B------:R-:W-:Y:S01]  /*1910*/  UIADD3 UR16, UPT, UPT, UR16, 0x1, URZ ;  /* 0x0000000110107890 */ /* 0x000fe2000fffe0ff */
[----:B------:R-:W-:Y:S01]  /*1920*/  UMOV UR24, UR5 ;  /* 0x0000000500187c82 */ /* 0x000fe20008000000 */
[----:B------:R-:W-:Y:S02]  /*1930*/  UMOV UR17, UR6 ;  /* 0x0000000600117c82 */ /* 0x000fe40008000000 */
[----:B------:R-:W-:Y:S01]  /*1940*/  UISETP.NE.AND UP0, UPT, UR16, UR5, UPT ;  /* 0x000000051000728c */ /* 0x000fe2000bf05270 */
[----:B------:R1:W-:Y:S02]  /*1950*/  UTMALDG.3D [UR32], [UR26], desc[UR18] ;  /* 0x000012201a0075b4 */ /* 0x0003e40008011000 */
[----:B------:R1:W-:Y:S06]  /*1960*/  UTMALDG.3D [UR8], [UR20], desc[UR18] ;  /* 0x00001208140075b4 */ /* 0x0003ec0008011000 */
[----:B------:R-:W-:Y:S05]  /*1970*/  BRA.U UP0, `(.L_x_25) ;  /* 0xfffffffd00647547 */ /* 0x000fea000b83ffff */
.L_x_20:
[----:B-1--4-:R-:W-:Y:S01]  /*1980*/  PLOP3.LUT P0, PT, PT, PT, UP3, 0x80, 0x8 ;  /* 0x000000000008781c */ /* 0x012fe20003f0f038 */
[----:B------:R-:W-:Y:S01]  /*1990*/  ULEA UR8, UR6, UR4, 0x3 ;  /* 0x0000000406087291 */ /* 0x000fe2000f8e18ff */
[----:B------:R-:W-:Y:S01]  /*19a0*/  SHF.L.U32 R2, R15, 0x1f, RZ ;  /* 0x0000001f0f027819 */ /* 0x000fe200000006ff */
[----:B------:R-:W-:-:S10]  /*19b0*/  UISETP.GT.AND UP0, UPT, UR15, UR14, UPT ;  /* 0x0000000e0f00728c */ /* 0x000fd4000bf04270 */
[----:B------:R-:W-:Y:S01]  /*19c0*/  @!P0 SYNCS.ARRIVE.TRANS64.A1T0 RZ, [UR4+0xa8], RZ ;  /* 0x0000a8ffffff89a7 */ /* 0x000fe20008100004 */
[----:B------:R1:W4:Y:S01]  /*19d0*/  SYNCS.PHASECHK.TRANS64.TRYWAIT P0, [UR8+0x30], R2 ;  /* 0x00003002ff0075a7 */ /* 0x0003220008001108 */
[----:B------:R-:W-:Y:S05]  /*19e0*/  BRA.U !UP0, `(.L_x_26) ;  /* 0x0000000108a87547 */ /* 0x000fea000b800000 */
[----:B------:R-:W-:Y:S01]  /*19f0*/  UIADD3 UR21, UPT, UPT, UR7, UR24, URZ ;  /* 0x0000001807157290 */ /* 0x000fe2000fffe0ff */
[----:B------:R-:W-:-:S11]  /*1a00*/  UMOV UR25, UR6 ;  /* 0x0000000600197c82 */ /* 0x000fd60008000000 */
.L_x_31:
[----:B-1----:R-:W-:Y:S01]  /*1a10*/  ULEA UR17, UR25, UR4, 0x3 ;  /* 0x0000000419117291 */ /* 0x002fe2000f8e18ff */
[----:B----4-:R-:W-:Y:S01]  /*1a20*/  @!P5 MOV R3, 0x8000 ;  /* 0x000080000003d802 */ /* 0x010fe20000000f00 */
[----:B----4-:R-:W-:Y:S10]  /*1a30*/  @P0 BRA `(.L_x_27) ;  /* 0x00000000000c0947 */ /* 0x010ff40003800000 */
[----:B------:R-:W-:-:S04]  /*1a40*/  SHF.L.U32 R4, R15, 0x1f, RZ ;  /* 0x0000001f0f047819 */ /* 0x000fc800000006ff */
[----:B------:R-:W4:Y:S02]  /*1a50*/  SYNCS.PHASECHK.TRANS64.TRYWAIT P0, [UR17+0x30], R4 ;  /* 0x00003004ff0075a7 */ /* 0x000f240008001111 */
[----:B----4-:R-:W-:Y:S05]  /*1a60*/  @!P0 BRA `(.L_x_28) ;  /* 0x0000008000888947 */ /* 0x010fea0003800000 */
.L_x_27:
[----:B------:R4:W-:Y:S01]  /*1a70*/  @!P5 SYNCS.ARRIVE.TRANS64 RZ, [UR17], R3 ;  /* 0x00000003ffffd9a7 */ /* 0x0009e20008000011 */
[----:B------:R-:W-:Y:S04]  /*1a80*/  BSSY.RECONVERGENT B0, `(.L_x_29) ;  /* 0x0000003000007945 */ /* 0x000fe80003800200 */
[----:B------:R-:W-:Y:S05]  /*1a90*/  @P4 BRA `(.L_x_30) ;  /* 0x0000000000044947 */ /* 0x000fea0003800000 */
[----:B------:R-:W-:Y:S05]  /*1aa0*/  BPT.TRAP 0x1 ;  /* 0x000000040000795c */ /* 0x000fea0000300000 */
.L_x_30:
[----:B------:R-:W-:Y:S05]  /*1ab0*/  BSYNC.RECONVERGENT B0 ;  /* 0x0000000000007941 */ /* 0x000fea0003800200 */
.L_x_29:
        /* <DEDUP_REMOVED lines=20> */
[----:B------:R-:W-:Y:S01]  /*1c00*/  UIADD3 UR8, UPT, UPT, UR8, 0x20400, URZ ;  /* 0x0002040008087890 */ /* 0x000fe2000fffe0ff */
[----:B------:R-:W-:Y:S01]  /*1c10*/  UMOV UR9, UR17 ;  /* 0x0000001100097c82 */ /* 0x000fe20008000000 */
[----:B------:R-:W-:Y:S01]  /*1c20*/  UMOV UR10, UR18 ;  /* 0x00000012000a7c82 */ /* 0x000fe20008000000 */
[----:B------:R-:W-:Y:S01]  /*1c30*/  UIADD3 UR24, UPT, UPT, UR24, 0x1, URZ ;  /* 0x0000000118187890 */ /* 0x000fe2000fffe0ff */
[----:B------:R-:W-:-:S03]  /*1c40*/  UMOV UR25, UR6 ;  /* 0x0000000600197c82 */ /* 0x000fc60008000000 */
[----:B------:R1:W-:Y:S01]  /*1c50*/  UTMALDG.3D [UR16], [UR30], desc[UR26] ;  /* 0x00001a101e0075b4 */ /* 0x0003e20008011000 */
[----:B------:R-:W-:Y:S01]  /*1c60*/  UISETP.NE.AND UP0, UPT, UR24, UR21, UPT ;  /* 0x000000151800728c */ /* 0x000fe2000bf05270 */
[----:B------:R1:W-:Y:S08]  /*1c70*/  UTMALDG.3D [UR8], [UR28], desc[UR26] ;  /* 0x00001a081c0075b4 */ /* 0x0003f00008011000 */
[----:B------:R-:W-:Y:S05]  /*1c80*/  BRA.U UP0, `(.L_x_31) ;  /* 0xfffffffd00607547 */ /* 0x000fea000b83ffff */
.L_x_26:
[C---:B-1----:R-:W-:Y:S01]  /*1c90*/  LEA R2, R14.reuse, UR4, 0x3 ;  /* 0x000000040e027c11 */ /* 0x042fe2000f8e18ff */
[----:B------:R-:W-:Y:S01]  /*1ca0*/  NOP ;  /* 0x0000000000007918 */ /* 0x000fe20000000000 */
[----:B----4-:R-:W-:Y:S02]  /*1cb0*/  SHF.L.U32 R3, R13, 0x1f, RZ ;  /* 0x0000001f0d037819 */ /* 0x010fe400000006ff */
[----:B------:R-:W-:Y:S02]  /*1cc0*/  LEA R4, R14, UR4, 0x4 ;  /* 0x000000040e047c11 */ /* 0x000fe4000f8e20ff */
[----:B------:R-:W1:Y:S02]  /*1cd0*/  SYNCS.PHASECHK.TRANS64.TRYWAIT P0, [R2+URZ+0xb0], R3 ;  /* 0x0000b003020075a7 */ /* 0x000e6400080011ff */
[----:B-1----:R-:W-:Y:S05]  /*1ce0*/  @!P0 BRA `(.L_x_32) ;  /* 0x0000008000008947 */ /* 0x002fea0003800000 */
.L_x_216:
[----:B------:R-:W4:Y:S01]  /*1cf0*/  LDS.128 R4, [R4+0x140] ;  /* 0x0001400004047984 */ /* 0x000f220000000c00 */
[----:B---3--:R-:W-:Y:S01]  /*1d00*/  ISETP.GE.AND P0, PT, R36, 0x1, PT ;  /* 0x000000012400780c */ /* 0x008fe20003f06270 */
[----:B-1----:R-:W-:Y:S01]  /*1d10*/  VIADD R2, R2, 0xc0 ;  /* 0x000000c002027836 */ /* 0x002fe20000000000 */
[----:B------:R-:W-:Y:S01]  /*1d20*/  @!PT LDS RZ, [RZ] ;  /* 0x00000000fffff984 */ /* 0x000fe20000000800 */
[----:B------:R-:W-:Y:S01]  /*1d30*/  @!PT LDS RZ, [RZ] ;  /* 0x00000000fffff984 */ /* 0x000fe20000000800 */
[----:B------:R-:W-:Y:S01]  /*1d40*/  @!PT LDS RZ, [RZ] ;  /* 0x00000000fffff984 */ /* 0x000fe20000000800 */
[----:B------:R-:W-:Y:S01]  /*1d50*/  @!PT LDS RZ, [RZ] ;  /* 0x00000000fffff984 */ /* 0x000fe20000000800 */
[----:B------:R1:W-:Y:S06]  /*1d60*/  MEMBAR.ALL.CTA ;  /* 0x0000000000007992 */ /* 0x0003ec0000008000 */
[----:B-1----:R-:W1:Y:S01]  /*1d70*/  FENCE.VIEW.ASYNC.S ;  /* 0x00000000000073c6 */ /* 0x002e620000000000 */
[----:B------:R-:W-:-:S04]  /*1d80*/  PRMT R2, RZ, 0x654, R2 ;  /* 0x00000654ff027816 */ /* 0x000fc80000000002 */
[----:B-1----:R1:W-:Y:S01]  /*1d90*/  SYNCS.ARRIVE.TRANS64.RED.A1T0 RZ, [R2+URZ], RZ ;  /* 0x000000ff02ff79a7 */ /* 0x0023e200081004ff */
[----:B----4-:R-:W-:-:S13]  /*1da0*/  LOP3.LUT P2, RZ, R6, 0x1, RZ, 0xc0, !PT ;  /* 0x0000000106ff7812 */ /* 0x010fda000784c0ff */
[----:B------:R-:W-:Y:S01]  /*1db0*/  @P2 SHF.R.U32.HI R3, RZ, 0x10, R5 ;  /* 0x00000010ff032819 */ /* 0x000fe20000011605 */
[----:B------:R-:W-:Y:S01]  /*1dc0*/  VOTEU.ANY UP0, P2 ;  /* 0x0000000000ff7886 */ /* 0x000fe20001000100 */
[----:B------:R-:W-:Y:S02]  /*1dd0*/  @P2 MOV R10, R4 ;  /* 0x00000004000a2202 */ /* 0x000fe40000000f00 */
[----:B------:R-:W-:Y:S02]  /*1de0*/  @P2 R2UR.BROADCAST UR8, R3 ;  /* 0x00000000030822ca */ /* 0x000fe400008e0000 */
[----:B------:R-:W-:-:S11]  /*1df0*/  @P2 LOP3.LUT R9, R5, 0xffff, RZ, 0xc0, !PT ;  /* 0x0000ffff05092812 */ /* 0x000fd600078ec0ff */
[----:B------:R-:W-:Y:S01]  /*1e00*/  @UP0 UMOV UR36, UR8 ;  /* 0x0000000800240c82 */ /* 0x000fe20008000000 */
[----:B-1----:R-:W-:Y:S05]  /*1e10*/  @!P0 BRA `(.L_x_33) ;  /* 0x0000000000b88947 */ /* 0x002fea0003800000 */
[----:B------:R-:W2:Y:S01]  /*1e20*/  LDC.64 R4, c[0x0][0xb18] ;  /* 0x0002c600ff047b82 */ /* 0x000ea20000000a00 */
[----:B------:R-:W-:-:S07]  /*1e30*/  ISETP.NE.AND P3, PT, R36, 0x1, PT ;  /* 0x000000012400780c */ /* 0x000fce0003f65270 */
[----:B------:R-:W1:Y:S08]  /*1e40*/  LDC.64 R6, c[0x0][0xb10] ;  /* 0x0002c400ff067b82 */ /* 0x000e700000000a00 */
[----:B------:R-:W3:Y:S08]  /*1e50*/  LDC R16, c[0x0][0xb20] ;  /* 0x0002c800ff107b82 */ /* 0x000ef00000000800 */
[----:B------:R-:W4:Y:S01]  /*1e60*/  LDC R17, c[0x0][0xb0c] ;  /* 0x0002c300ff117b82 */ /* 0x000f220000000800 */
[----:B--2---:R-:W-:Y:S01]  /*1e70*/  IMAD.HI.U32 R19, R0, R5, RZ ;  /* 0x0000000500137227 */ /* 0x004fe200078e00ff */
[----:B------:R-:W-:-:S03]  /*1e80*/  ISETP.NE.AND P0, PT, R4, 0x1, PT ;  /* 0x000000010400780c */ /* 0x000fc60003f05270 */
[----:B------:R-:W-:-:S03]  /*1e90*/  IMAD.HI.U32 R5, R9, R5, RZ ;  /* 0x0000000509057227 */ /* 0x000fc600078e00ff */
[----:B------:R-:W2:Y:S01]  /*1ea0*/  LDC.64 R2, c[0x0][0xb28] ;  /* 0x0002ca00ff027b82 */ /* 0x000ea20000000a00 */
[----:B-1----:R-:W-:-:S04]  /*1eb0*/  IMAD.HI.U32 R20, R8, R6, RZ ;  /* 0x0000000608147227 */ /* 0x002fc800078e00ff */
[----:B------:R-:W-:Y:S01]  /*1ec0*/  IMAD.HI.U32 R21, R10, R6, RZ ;  /* 0x000000060a157227 */ /* 0x000fe200078e00ff */
[----:B------:R-:W-:Y:S02]  /*1ed0*/  SHF.R.U32.HI R20, RZ, R7, R20 ;  /* 0x00000007ff147219 */ /* 0x000fe40000011614 */
[-C--:B---3--:R-:W-:Y:S02]  /*1ee0*/  SHF.R.U32.HI R19, RZ, R16.reuse, R19 ;  /* 0x00000010ff137219 */ /* 0x088fe40000011613 */
[----:B------:R-:W-:Y:S02]  /*1ef0*/  SHF.R.U32.HI R5, RZ, R16, R5 ;  /* 0x00000010ff057219 */ /* 0x000fe40000011605 */
[----:B------:R-:W-:Y:S02]  /*1f00*/  SEL R19, R0, R19, !P0 ;  /* 0x0000001300137207 */ /* 0x000fe40004000000 */
[----:B------:R-:W-:Y:S02]  /*1f10*/  SHF.R.U32.HI R21, RZ, R7, R21 ;  /* 0x00000007ff157219 */ /* 0x000fe40000011615 */
[----:B----4-:R-:W-:-:S02]  /*1f20*/  ISETP.NE.AND P1, PT, R17, 0x1, PT ;  /* 0x000000011100780c */ /* 0x010fc40003f25270 */
[----:B------:R-:W-:Y:S02]  /*1f30*/  SEL R5, R9, R5, !P0 ;  /* 0x0000000509057207 */ /* 0x000fe40004000000 */
[----:B------:R-:W-:Y:S02]  /*1f40*/  SEL R20, R8, R20, !P1 ;  /* 0x0000001408147207 */ /* 0x000fe40004800000 */
[----:B------:R-:W-:Y:S01]  /*1f50*/  SEL R21, R10, R21, !P1 ;  /* 0x000000150a157207 */ /* 0x000fe20004800000 */
[----:B--2---:R-:W-:-:S04]  /*1f60*/  IMAD.HI.U32 R18, R19, R2, RZ ;  /* 0x0000000213127227 */ /* 0x004fc800078e00ff */
        /* <DEDUP_REMOVED lines=10> */
[----:B------:R-:W-:-:S04]  /*2010*/  @!P0 IMAD.HI.U32 R7, R21, R2, RZ ;  /* 0x0000000215078227 */ /* 0x000fc800078e00ff */
[----:B------:R-:W-:Y:S01]  /*2020*/  IMAD.MOV R2, RZ, RZ, -R6 ;  /* 0x000000ffff027224 */ /* 0x000fe200078e0a06 */
[----:B------:R-:W-:Y:S02]  /*2030*/  @!P0 SHF.R.U32.HI R3, RZ, R3, R7 ;  /* 0x00000003ff038219 */ /* 0x000fe40000011607 */
[----:B------:R-:W-:Y:S01]  /*2040*/  IADD3 R7, PT, PT, -R5, RZ, RZ ;  /* 0x000000ff05077210 */ /* 0x000fe20007ffe1ff */
[----:B------:R-:W-:Y:S01]  /*2050*/  IMAD R2, R36, R2, R5 ;  /* 0x0000000224027224 */ /* 0x000fe200078e0205 */
        /* <DEDUP_REMOVED lines=10> */
.L_x_33:
[----:B------:R-:W1:Y:S02]  /*2100*/  LDCU UR8, c[0x0][0xb30] ;  /* 0x00016600ff0877ac */ /* 0x000e640008000800 */
[----:B-1----:R-:W-:-:S09]  /*2110*/  UISETP.NE.AND UP0, UPT, UR8, 0x1, UPT ;  /* 0x000000010800788c */ /* 0x002fd2000bf05270 */
[----:B------:R-:W-:Y:S05]  /*2120*/  BRA.U UP0, `(.L_x_34) ;  /* 0x0000000100407547 */ /* 0x000fea000b800000 */
[----:B------:R-:W1:Y:S08]  /*2130*/  LDC.64 R4, c[0x0][0xb10] ;  /* 0x0002c400ff047b82 */ /* 0x000e700000000a00 */
[----:B------:R-:W3:Y:S08]  /*2140*/  LDC.64 R2, c[0x0][0xb18] ;  /* 0x0002c600ff027b82 */ /* 0x000ef00000000a00 */
[----:B------:R-:W4:Y:S08]  /*2150*/  LDC R6, c[0x0][0xb20] ;  /* 0x0002c800ff067b82 */ /* 0x000f300000000800 */
[----:B------:R-:W2:Y:S01]  /*2160*/  LDC R7, c[0x0][0xb0c] ;  /* 0x0002c300ff077b82 */ /* 0x000ea20000000800 */
[----:B-1----:R-:W-:-:S05]  /*2170*/  IMAD.HI.U32 R4, R10, R4, RZ ;  /* 0x000000040a047227 */ /* 0x002fca00078e00ff */
[----:B------:R-:W-:Y:S01]  /*2180*/  SHF.R.U32.HI R4, RZ, R5, R4 ;  /* 0x00000005ff047219 */ /* 0x000fe20000011604 */
[----:B---3--:R-:W-:Y:S01]  /*2190*/  IMAD.HI.U32 R3, R9, R3, RZ ;  /* 0x0000000309037227 */ /* 0x008fe200078e00ff */
[----:B------:R-:W-:-:S04]  /*21a0*/  ISETP.NE.AND P0, PT, R2, 0x1, PT ;  /* 0x000000010200780c */ /* 0x000fc80003f05270 */
[----:B----4-:R-:W-:-:S04]  /*21b0*/  SHF.R.U32.HI R3, RZ, R6, R3 ;  /* 0x00000006ff037219 */ /* 0x010fc80000011603 */
[----:B------:R-:W-:Y:S02]  /*21c0*/  SEL R3, R9, R3, !P0 ;  /* 0x0000000309037207 */ /* 0x000fe40004000000 */
[----:B--2---:R-:W-:-:S04]  /*21d0*/  ISETP.NE.AND P1, PT, R7, 0x1, PT ;  /* 0x000000010700780c */ /* 0x004fc80003f25270 */
[----:B------:R-:W-:-:S05]  /*21e0*/  SEL R4, R10, R4, !P1 ;  /* 0x000000040a047207 */ /* 0x000fca0004800000 */
[----:B------:R-:W-:Y:S02]  /*21f0*/  IMAD.IADD R5, R3, 0x1, -R4 ;  /* 0x0000000103057824 */ /* 0x000fe400078e0a04 */
[----:B------:R-:W-:Y:S02]  /*2200*/  IMAD.IADD R3, R4, 0x1, -R3 ;  /* 0x0000000104037824 */ /* 0x000fe400078e0a03 */
[----:B------:R-:W-:Y:S02]  /*2210*/  IMAD R10, R5, R7, R10 ;  /* 0x00000007050a7224 */ /* 0x000fe400078e020a */
[----:B------:R-:W-:-:S07]  /*2220*/  IMAD R9, R3, R2, R9 ;  /* 0x0000000203097224 */ /* 0x000fce00078e0209 */
.L_x_34:
[----:B------:R-:W-:Y:S01]  /*2230*/  VIADD R14, R14, 0x1 ;  /* 0x000000010e0e7836 */ /* 0x000fe20000000000 */
[----:B------:R-:W-:Y:S01]  /*2240*/  UPLOP3.LUT UP3, UPT, UPT, UPT, UPT, 0x80, 0x8 ;  /* 0x000000000008789c */ /* 0x000fe20003f6f070 */
[----:B------:R-:W-:Y:S02]  /*2250*/  IMAD.IADD R22, R10, 0x1, R100 ;  /* 0x000000010a167824 */ /* 0x000fe400078e0264 */
[----:B------:R-:W-:Y:S01]  /*2260*/  IMAD.IADD R23, R9, 0x1, R83 ;  /* 0x0000000109177824 */ /* 0x000fe200078e0253 */
[----:B------:R-:W-:-:S04]  /*2270*/  ISETP.NE.AND P0, PT, R14, 0x2, PT ;  /* 0x000000020e00780c */ /* 0x000fc80003f05270 */
[----:B------:R-:W-:Y:S02]  /*2280*/  SEL R2, RZ, 0x1, P0 ;  /* 0x00000001ff027807 */ /* 0x000fe40000000000 */
[----:B------:R-:W-:Y:S02]  /*2290*/  SEL R14, R14, RZ, P0 ;  /* 0x000000ff0e0e7207 */ /* 0x000fe40000000000 */
[----:B------:R-:W-:Y:S01]  /*22a0*/  LOP3.LUT R13, R13, R2, RZ, 0x3c, !PT ;  /* 0x000000020d0d7212 */ /* 0x000fe200078e3cff */
[----:B------:R-:W-:Y:S06]  /*22b0*/  @P2 BRA `(.L_x_35) ;  /* 0xfffffff0009c2947 */ /* 0x000fec000383ffff */
[----:B------:R-:W-:Y:S01]  /*22c0*/  UIADD3 UR4, UPT, UPT, UR4, 0x30, URZ ;  /* 0x0000003004047890 */ /* 0x000fe2000fffe0ff */
[----:B------:R-:W-:-:S03]  /*22d0*/  SHF.L.U32 R2, R15, 0x1f, RZ ;  /* 0x0000001f0f027819 */ /* 0x000fc600000006ff */
[----:B------:R-:W-:-:S09]  /*22e0*/  ULEA UR5, UR6, UR4, 0x3 ;  /* 0x0000000406057291 */ /* 0x000fd2000f8e18ff */
[----:B------:R-:W1:Y:S02]  /*22f0*/  SYNCS.PHASECHK.TRANS64.TRYWAIT P0, [UR5], R2 ;  /* 0x00000002ff0075a7 */ /* 0x000e640008001105 */
[----:B-1----:R-:W-:Y:S05]  /*2300*/  @!P0 BRA `(.L_x_36) ;  /* 0x00000078008c8947 */ /* 0x002fea0003800000 */
.L_x_218:
[----:B------:R-:W-:-:S04]  /*2310*/  UIADD3 UR6, UPT, UPT, UR6, 0x1, URZ ;  /* 0x0000000106067890 */ /* 0x000fc8000fffe0ff */
[----:B------:R-:W-:-:S04]  /*2320*/  UISETP.NE.AND UP0, UPT, UR6, 0x6, UPT ;  /* 0x000000060600788c */ /* 0x000fc8000bf05270 */
[----:B------:R-:W-:Y:S02]  /*2330*/  USEL UR7, URZ, 0x1, UP0 ;  /* 0x00000001ff077887 */ /* 0x000fe40008000000 */
[----:B------:R-:W-:-:S04]  /*2340*/  USEL UR6, UR6, URZ, UP0 ;  /* 0x000000ff06067287 */ /* 0x000fc80008000000 */
[----:B------:R-:W-:Y:S01]  /*2350*/  ULEA UR5, UR6, UR4, 0x3 ;  /* 0x0000000406057291 */ /* 0x000fe2000f8e18ff */
[----:B-1----:R-:W-:-:S04]  /*2360*/  LOP3.LUT R2, R15, UR7, RZ, 0x3c, !PT ;  /* 0x000000070f027c12 */ /* 0x002fc8000f8e3cff */
[----:B------:R-:W-:-:S04]  /*2370*/  SHF.L.U32 R3, R2, 0x1f, RZ ;  /* 0x0000001f02037819 */ /* 0x000fc800000006ff */
[----:B------:R-:W1:Y:S02]  /*2380*/  SYNCS.PHASECHK.TRANS64.TRYWAIT P0, [UR5], R3 ;  /* 0x00000003ff0075a7 */ /* 0x000e640008001105 */
[----:B-1----:R-:W-:Y:S05]  /*2390*/  @!P0 BRA `(.L_x_37) ;  /* 0x0000007800808947 */ /* 0x002fea0003800000 */
.L_x_220:
[----:B------:R-:W-:-:S04]  /*23a0*/  UIADD3 UR6, UPT, UPT, UR6, 0x1, URZ ;  /* 0x0000000106067890 */ /* 0x000fc8000fffe0ff */
[----:B------:R-:W-:-:S04]  /*23b0*/  UISETP.NE.AND UP0, UPT, UR6, 0x6, UPT ;  /* 0x000000060600788c */ /* 0x000fc8000bf05270 */
[----:B------:R-:W-:Y:S02]  /*23c0*/  USEL UR7, URZ, 0x1, UP0 ;  /* 0x00000001ff077887 */ /* 0x000fe40008000000 */
[----:B------:R-:W-:-:S04]  /*23d0*/  USEL UR6, UR6, URZ, UP0 ;  /* 0x000000ff06067287 */ /* 0x000fc80008000000 */
[----:B------:R-:W-:Y:S01]  /*23e0*/  ULEA UR5, UR6, UR4, 0x3 ;  /* 0x0000000406057291 */ /* 0x000fe2000f8e18ff */
[----:B------:R-:W-:-:S04]  /*23f0*/  LOP3.LUT R2, R2, UR7, RZ, 0x3c, !PT ;  /* 0x0000000702027c12 */ /* 0x000fc8000f8e3cff */
[----:B-1----:R-:W-:-:S04]  /*2400*/  SHF.L.U32 R3, R2, 0x1f, RZ ;  /* 0x0000001f02037819 */ /* 0x002fc800000006ff */
[----:B------:R-:W1:Y:S02]  /*2410*/  SYNCS.PHASECHK.TRANS64.TRYWAIT P0, [UR5], R3 ;  /* 0x00000003ff0075a7 */ /* 0x000e640008001105 */
[----:B-1----:R-:W-:Y:S05]  /*2420*/  @!P0 BRA `(.L_x_38) ;  /* 0x0000007800748947 */ /* 0x002fea0003800000 */
.L_x_222:
        /* <DEDUP_REMOVED lines=9> */
.L_x_224:
        /* <DEDUP_REMOVED lines=9> */
.L_x_226:
[----:B------:R-:W-:-:S04]  /*2550*/  UIADD3 UR6, UPT, UPT, UR6, 0x1, URZ ;  /* 0x0000000106067890 */ /* 0x000fc8000fffe0ff */
[----:B------:R-:W-:-:S04]  /*2560*/  UISETP.NE.AND UP0, UPT, UR6, 0x6, UPT ;  /* 0x000000060600788c */ /* 0x000fc8000bf05270 */
[----:B------:R-:W-:Y:S02]  /*2570*/  USEL UR5, URZ, 0x1, UP0 ;  /* 0x00000001ff057887 */ /* 0x000fe40008000000 */
[----:B------:R-:W-:-:S04]  /*2580*/  USEL UR6, UR6, URZ, UP0 ;  /* 0x000000ff06067287 */ /* 0x000fc80008000000 */
[----:B------:R-:W-:Y:S01]  /*2590*/  ULEA UR6, UR6, UR4, 0x3 ;  /* 0x0000000406067291 */ /* 0x000fe2000f8e18ff */
[----:B------:R-:W-:-:S04]  /*25a0*/  LOP3.LUT R2, R2, UR5, RZ, 0x3c, !PT ;  /* 0x0000000502027c12 */ /* 0x000fc8000f8e3cff */
[----:B------:R-:W-:Y:S01]  /*25b0*/  SHF.L.U32 R2, R2, 0x1f, RZ ;  /* 0x0000001f02027819 */ /* 0x000fe200000006ff */
[----:B-12---:R-:W-:-:S07]  /*25c0*/  IMAD.U32 R0, RZ, RZ, UR6 ;  /* 0x00000006ff007e24 */ /* 0x006fce000f8e00ff */
.L_x_41:
[----:B-1----:R1:W2:Y:S02]  /*25d0*/  SYNCS.PHASECHK.TRANS64.TRYWAIT P0, [R0+URZ], R2 ;  /* 0x00000002000075a7 */ /* 0x0022a400080011ff */
[----:B--2---:R-:W-:Y:S05]  /*25e0*/  @!P0 NANOSLEEP.SYNCS 0x989680 ;  /* 0x009896800000895d */ /* 0x004fea0003900000 */
[----:B------:R-:W2:Y:S02]  /*25f0*/  @!P0 SYNCS.PHASECHK.TRANS64 P0, [R0+URZ], R2 ;  /* 0x00000002000085a7 */ /* 0x000ea400080010ff */
[----:B--2---:R-:W-:Y:S05]  /*2600*/  @P0 EXIT ;  /* 0x000000000000094d */ /* 0x004fea0003800000 */
[----:B------:R-:W-:Y:S05]  /*2610*/  BRA `(.L_x_41) ;  /* 0xfffffffc00ec7947 */ /* 0x000fea000383ffff */
.L_x_17:
[----:B------:R-:W-:-:S04]  /*2620*/  UISETP.NE.AND UP0, UPT, UR37, URZ, UPT ;  /* 0x000000ff2500728c */ /* 0x000fc8000bf05270 */
[----:B------:R-:W-:-:S09]  /*2630*/  UISETP.NE.OR UP0, UPT, UR8, 0x1, UP0 ;  /* 0x000000010800788c */ /* 0x000fd20008705670 */
[----:B------:R-:W-:Y:S05]  /*2640*/  BRA.U UP0, `(.L_x_42) ;  /* 0x0000000500487547 */ /* 0x000fea000b800000 */
[----:B------:R-:W-:Y:S01]  /*2650*/  ISETP.NE.AND P2, PT, R2, RZ, PT ;  /* 0x000000ff0200720c */ /* 0x000fe20003f45270 */
[----:B------:R-:W-:Y:S01]  /*2660*/  IMAD.MOV.U32 R12, RZ, RZ, 0x1 ;  /* 0x00000001ff0c7424 */ /* 0x000fe200078e00ff */
[----:B------:R-:W-:Y:S02]  /*2670*/  CS2R R10, SRZ ;  /* 0x00000000000a7805 */ /* 0x000fe4000001ff00 */
[----:B------:R-:W-:Y:S01]  /*2680*/  CS2R R8, SRZ ;  /* 0x0000000000087805 */ /* 0x000fe2000001ff00 */
[----:B------:R-:W-:Y:S01]  /*2690*/  UMOV UR4, 0x400 ;  /* 0x0000040000047882 */ /* 0x000fe20000000000 */
[----:B------:R-:W-:Y:S01]  /*26a0*/  UMOV UR6, URZ ;  /* 0x000000ff00067c82 */ /* 0x000fe20008000000 */
[----:B------:R-:W-:-:S12]  /*26b0*/  ULEA UR37, UR37, UR4, 0x18 ;  /* 0x0000000425257291 */ /* 0x000fd8000f8ec0ff */
.L_x_46:
[----:B------:R-:W-:Y:S02]  /*26c0*/  LEA R0, R8, UR37, 0x3 ;  /* 0x0000002508007c11 */ /* 0x000fe4000f8e18ff */
[----:B------:R-:W-:-:S03]  /*26d0*/  SHF.L.U32 R4, R9, 0x1f, RZ ;  /* 0x0000001f09047819 */ /* 0x000fc600000006ff */
[----:B------:R-:W-:Y:S01]  /*26e0*/  VIADD R5, R0, 0x120 ;  /* 0x0000012000057836 */ /* 0x000fe20000000000 */
[----:B------:R-:W1:Y:S02]  /*26f0*/  SYNCS.PHASECHK.TRANS64.TRYWAIT P0, [R0+URZ+0x110], R4 ;  /* 0x00011004000075a7 */ /* 0x000e6400080011ff */
[----:B-1----:R-:W-:Y:S05]  /*2700*/  @!P0 BRA `(.L_x_43) ;  /* 0x0000007800048947 */ /* 0x002fea0003800000 */
.L_x_227:
[----:B------:R-:W-:Y:S01]  /*2710*/  ULEA UR5, UR6, UR37, 0x3 ;  /* 0x0000002506057291 */ /* 0x000fe2000f8e18ff */
[----:B-1----:R-:W-:Y:S01]  /*2720*/  PRMT R0, RZ, 0x654, R5 ;  /* 0x00000654ff007816 */ /* 0x002fe20000000005 */
[----:B------:R-:W-:Y:S01]  /*2730*/  @!P2 IMAD.MOV.U32 R4, RZ, RZ, 0x10 ;  /* 0x00000010ff04a424 */ /* 0x000fe200078e00ff */
[----:B------:R-:W-:Y:S01]  /*2740*/  SHF.L.U32 R5, R12, 0x1f, RZ ;  /* 0x0000001f0c057819 */ /* 0x000fe200000006ff */
[----:B------:R-:W-:Y:S01]  /*2750*/  UIADD3 UR4, UPT, UPT, UR5, 0xb0, URZ ;  /* 0x000000b005047890 */ /* 0x000fe2000fffe0ff */
[----:B------:R1:W-:Y:S05]  /*2760*/  SYNCS.ARRIVE.TRANS64.RED.A1T0 RZ, [R0+URZ], RZ ;  /* 0x000000ff00ff79a7 */ /* 0x0003ea00081004ff */
[----:B------:R-:W-:Y:S01]  /*2770*/  IMAD.U32 R6, RZ, RZ, UR4 ;  /* 0x00000004ff067e24 */ /* 0x000fe2000f8e00ff */
[----:B------:R-:W2:Y:S04]  /*2780*/  SYNCS.PHASECHK.TRANS64.TRYWAIT P0, [UR5+0xc0], R5 ;  /* 0x0000c005ff0075a7 */ /* 0x000ea80008001105 */
[----:B------:R-:W-:Y:S01]  /*2790*/  PRMT R6, R2, 0x654, R6 ;  /* 0x0000065402067816 */ /* 0x000fe20000000006 */
[----:B-12---:R-:W-:Y:S06]  /*27a0*/  @!P0 BRA `(.L_x_44) ;  /* 0x0000007400f08947 */ /* 0x006fec0003800000 */
.L_x_229:
[----:B------:R-:W-:Y:S01]  /*27b0*/  ULEA UR4, UR6, UR37, 0x4 ;  /* 0x0000002506047291 */ /* 0x000fe2000f8e20ff */
[----:B------:R-:W-:Y:S01]  /*27c0*/  SEL R3, R6, R3, !P2 ;  /* 0x0000000306037207 */ /* 0x000fe20005000000 */
[----:B------:R-:W-:Y:S01]  /*27d0*/  UIADD3 UR5, UPT, UPT, UR5, 0xb0, URZ ;  /* 0x000000b005057890 */ /* 0x000fe2000fffe0ff */
[----:B-1----:R-:W-:Y:S01]  /*27e0*/  LEA R0, R11, UR37, 0x3 ;  /* 0x000000250b007c11 */ /* 0x002fe2000f8e18ff */
[----:B------:R-:W-:Y:S01]  /*27f0*/  UIADD3 UR4, UPT, UPT, UR4, 0x140, URZ ;  /* 0x0000014004047890 */ /* 0x000fe2000fffe0ff */
[----:B------:R1:W-:Y:S01]  /*2800*/  @!P2 SYNCS.ARRIVE.TRANS64.RED RZ, [R3+URZ], R4 ;  /* 0x0000000403ffa9a7 */ /* 0x0003e200080004ff */
[----:B------:R-:W-:Y:S01]  /*2810*/  UIADD3 UR6, UPT, UPT, UR6, 0x1, URZ ;  /* 0x0000000106067890 */ /* 0x000fe2000fffe0ff */
[----:B------:R-:W-:-:S03]  /*2820*/  VIADD R8, R8, 0x1 ;  /* 0x0000000108087836 */ /* 0x000fc60000000000 */
[----:B------:R-:W-:Y:S02]  /*2830*/  UISETP.NE.AND UP0, UPT, UR6, 0x2, UPT ;  /* 0x000000020600788c */ /* 0x000fe4000bf05270 */
[----:B------:R-:W-:Y:S01]  /*2840*/  ISETP.NE.AND P0, PT, R8, 0x2, PT ;  /* 0x000000020800780c */ /* 0x000fe20003f05270 */
[----:B------:R-:W-:Y:S06]  /*2850*/  UGETNEXTWORKID.BROADCAST [UR4], [UR5] ;  /* 0x00000000040073ca */ /* 0x000fec0008000100 */
[----:B------:R-:W-:Y:S02]  /*2860*/  USEL UR4, URZ, 0x1, UP0 ;  /* 0x00000001ff047887 */ /* 0x000fe40008000000 */
[----:B------:R-:W-:-:S04]  /*2870*/  USEL UR6, UR6, URZ, UP0 ;  /* 0x000000ff06067287 */ /* 0x000fc80008000000 */
[----:B------:R-:W-:Y:S02]  /*2880*/  LOP3.LUT R12, R12, UR4, RZ, 0x3c, !PT ;  /* 0x000000040c0c7c12 */ /* 0x000fe4000f8e3cff */
[----:B-1----:R-:W-:-:S04]  /*2890*/  SHF.L.U32 R4, R10, 0x1f, RZ ;  /* 0x0000001f0a047819 */ /* 0x002fc800000006ff */
[----:B------:R-:W1:Y:S02]  /*28a0*/  SYNCS.PHASECHK.TRANS64.TRYWAIT P1, [R0+URZ+0xb0], R4 ;  /* 0x0000b004000075a7 */ /* 0x000e6400080211ff */
[----:B-1----:R-:W-:Y:S05]  /*28b0*/  @!P1 BRA `(.L_x_45) ;  /* 0x0000007400c49947 */ /* 0x002fea0003800000 */
.L_x_230:
[C---:B-1----:R-:W-:Y:S01]  /*28c0*/  LEA R4, R11.reuse, UR37, 0x4 ;  /* 0x000000250b047c11 */ /* 0x042fe2000f8e20ff */
[----:B------:R-:W-:Y:S01]  /*28d0*/  VIADD R0, R0, 0xc0 ;  /* 0x000000c000007836 */ /* 0x000fe20000000000 */
[----:B------:R-:W-:Y:S01]  /*28e0*/  SEL R8, R8, RZ, P0 ;  /* 0x000000ff08087207 */ /* 0x000fe20000000000 */
[----:B------:R-:W-:-:S03]  /*28f0*/  VIADD R11, R11, 0x1 ;  /* 0x000000010b0b7836 */ /* 0x000fc60000000000 */
[----:B------:R-:W1:Y:S01]  /*2900*/  LDS.128 R4, [R4+0x140] ;  /* 0x0001400004047984 */ /* 0x000e620000000c00 */
[----:B------:R-:W-:Y:S02]  /*2910*/  PRMT R0, RZ, 0x654, R0 ;  /* 0x00000654ff007816 */ /* 0x000fe40000000000 */
[C---:B------:R-:W-:Y:S01]  /*2920*/  ISETP.NE.AND P1, PT, R11.reuse, 0x2, PT ;  /* 0x000000020b00780c */ /* 0x040fe20003f25270 */
[----:B------:R-:W-:Y:S01]  /*2930*/  @!PT LDS RZ, [RZ] ;  /* 0x00000000fffff984 */ /* 0x000fe20000000800 */
[----:B------:R-:W-:Y:S01]  /*2940*/  @!PT LDS RZ, [RZ] ;  /* 0x00000000fffff984 */ /* 0x000fe20000000800 */
[----:B------:R-:W-:Y:S01]  /*2950*/  @!PT LDS RZ, [RZ] ;  /* 0x00000000fffff984 */ /* 0x000fe20000000800 */
[----:B------:R-:W-:Y:S01]  /*2960*/  @!PT LDS RZ, [RZ] ;  /* 0x00000000fffff984 */ /* 0x000fe20000000800 */
[----:B------:R2:W-:Y:S06]  /*2970*/  MEMBAR.ALL.CTA ;  /* 0x0000000000007992 */ /* 0x0005ec0000008000 */
[----:B--2---:R-:W2:Y:S01]  /*2980*/  FENCE.VIEW.ASYNC.S ;  /* 0x00000000000073c6 */ /* 0x004ea20000000000 */
[----:B------:R-:W-:Y:S01]  /*2990*/  SEL R11, R11, RZ, P1 ;  /* 0x000000ff0b0b7207 */ /* 0x000fe20000800000 */
[----:B--2---:R2:W-:Y:S01]  /*29a0*/  SYNCS.ARRIVE.TRANS64.RED.A1T0 RZ, [R0+URZ], RZ ;  /* 0x000000ff00ff79a7 */ /* 0x0045e200081004ff */
[----:B-1----:R-:W-:-:S02]  /*29b0*/  LOP3.LUT P3, RZ, R6, 0x1, RZ, 0xc0, !PT ;  /* 0x0000000106ff7812 */ /* 0x002fc4000786c0ff */
[----:B------:R-:W-:-:S04]  /*29c0*/  SEL R4, RZ, 0x1, P1 ;  /* 0x00000001ff047807 */ /* 0x000fc80000800000 */
[----:B------:R-:W-:Y:S02]  /*29d0*/  LOP3.LUT R10, R10, R4, RZ, 0x3c, !PT ;  /* 0x000000040a0a7212 */ /* 0x000fe400078e3cff */
[----:B--2---:R-:W-:-:S04]  /*29e0*/  SEL R0, RZ, 0x1, P0 ;  /* 0x00000001ff007807 */ /* 0x004fc80000000000 */
[----:B------:R-:W-:Y:S01]  /*29f0*/  LOP3.LUT R9, R9, R0, RZ, 0x3c, !PT ;  /* 0x0000000009097212 */ /* 0x000fe200078e3cff */
[----:B------:R-:W-:Y:S06]  /*2a00*/  @P3 BRA `(.L_x_46) ;  /* 0xfffffffc002c3947 */ /* 0x000fec000383ffff */
[----:B------:R-:W-:Y:S01]  /*2a10*/  ULEA UR5, UR6, UR37, 0x3 ;  /* 0x0000002506057291 */ /* 0x000fe2000f8e18ff */
[----:B------:R-:W-:-:S08]  /*2a20*/  SHF.L.U32 R2, R12, 0x1f, RZ ;  /* 0x0000001f0c027819 */ /* 0x000fd000000006ff */
[----:B------:R-:W1:Y:S02]  /*2a30*/  SYNCS.PHASECHK.TRANS64 P0, [UR5+0xc0], R2 ;  /* 0x0000c002ff0075a7 */ /* 0x000e640008001005 */
[----:B-1----:R-:W-:Y:S05]  /*2a40*/  @P0 BRA `(.L_x_47) ;  /* 0x0000000000080947 */ /* 0x002fea0003800000 */
[----:B------:R-:W1:Y:S02]  /*2a50*/  SYNCS.PHASECHK.TRANS64.TRYWAIT P0, [UR5+0xc0], R2 ;  /* 0x0000c002ff0075a7 */ /* 0x000e640008001105 */
[----:B-1----:R-:W-:Y:S05]  /*2a60*/  @!P0 BRA `(.L_x_48) ;  /* 0x00000074006c8947 */ /* 0x002fea0003800000 */
.L_x_47:
[----:B------:R-:W-:-:S04]  /*2a70*/  UIADD3 UR4, UPT, UPT, UR6, 0x1, URZ ;  /* 0x0000000106047890 */ /* 0x000fc8000fffe0ff */
[----:B------:R-:W-:-:S04]  /*2a80*/  UISETP.NE.AND UP0, UPT, UR4, 0x2, UPT ;  /* 0x000000020400788c */ /* 0x000fc8000bf05270 */
[----:B------:R-:W-:Y:S02]  /*2a90*/  USEL UR7, URZ, 0x1, UP0 ;  /* 0x00000001ff077887 */ /* 0x000fe40008000000 */
[----:B------:R-:W-:-:S04]  /*2aa0*/  USEL UR4, UR4, URZ, UP0 ;  /* 0x000000ff04047287 */ /* 0x000fc80008000000 */
[----:B------:R-:W-:Y:S01]  /*2ab0*/  ULEA UR4, UR4, UR37, 0x3 ;  /* 0x0000002504047291 */ /* 0x000fe2000f8e18ff */
[----:B-1----:R-:W-:-:S04]  /*2ac0*/  LOP3.LUT R2, R12, UR7, RZ, 0x3c, !PT ;  /* 0x000000070c027c12 */ /* 0x002fc8000f8e3cff */
[----:B------:R-:W-:-:S04]  /*2ad0*/  SHF.L.U32 R0, R2, 0x1f, RZ ;  /* 0x0000001f02007819 */ /* 0x000fc800000006ff */
[----:B------:R-:W1:Y:S02]  /*2ae0*/  SYNCS.PHASECHK.TRANS64 P0, [UR4+0xc0], R0 ;  /* 0x0000c000ff0075a7 */ /* 0x000e640008001004 */
[----:B-1----:R-:W-:Y:S05]  /*2af0*/  @P0 EXIT ;  /* 0x000000000000094d */ /* 0x002fea0003800000 */
[----:B------:R-:W-:Y:S02]  /*2b00*/  SHF.L.U32 R2, R2, 0x1f, RZ ;  /* 0x0000001f02027819 */ /* 0x000fe400000006ff */
[----:B------:R-:W-:-:S07]  /*2b10*/  MOV R0, UR4 ;  /* 0x0000000400007c02 */ /* 0x000fce0008000f00 */
.L_x_49:
[----:B-1----:R1:W2:Y:S02]  /*2b20*/  SYNCS.PHASECHK.TRANS64.TRYWAIT P0, [R0+URZ+0xc0], R2 ;  /* 0x0000c002000075a7 */ /* 0x0022a400080011ff */
[----:B--2---:R-:W-:Y:S05]  /*2b30*/  @!P0 NANOSLEEP.SYNCS 0x989680 ;  /* 0x009896800000895d */ /* 0x004fea0003900000 */
[----:B------:R-:W2:Y:S02]  /*2b40*/  @!P0 SYNCS.PHASECHK.TRANS64 P0, [R0+URZ+0xc0], R2 ;  /* 0x0000c002000085a7 */ /* 0x000ea400080010ff */
[----:B--2---:R-:W-:Y:S05]  /*2b50*/  @P0 EXIT ;  /* 0x000000000000094d */ /* 0x004fea0003800000 */
[----:B------:R-:W-:Y:S05]  /*2b60*/  BRA `(.L_x_49) ;  /* 0xfffffffc00ec7947 */ /* 0x000fea000383ffff */
.L_x_42:
[----:B------:R-:W-:-:S09]  /*2b70*/  UISETP.NE.AND UP0, UPT, UR8, URZ, UPT ;  /* 0x000000ff0800728c */ /* 0x000fd2000bf05270 */
[----:B------:R-:W-:Y:S05]  /*2b80*/  BRA.U UP0, `(.L_x_50) ;  /* 0x0000000d00b47547 */ /* 0x000fea000b800000 */
[----:B------:R-:W-:Y:S01]  /*2b90*/  UMOV UR4, 0x40 ;  /* 0x0000004000047882 */ /* 0x000fe20000000000 */
[----:B------:R-:W-:Y:S01]  /*2ba0*/  NOP ;  /* 0x0000000000007918 */ /* 0x000fe20000000000 */
[----:B------:R-:W-:Y:S01]  /*2bb0*/  ULEA UR4, UR37, UR4, 0x18 ;  /* 0x0000000425047291 */ /* 0x000fe2000f8ec0ff */
[----:B------:R-:W-:Y:S02]  /*2bc0*/  UMOV UR5, 0x400 ;  /* 0x0000040000057882 */ /* 0x000fe40000000000 */
[----:B------:R-:W-:-:S06]  /*2bd0*/  ULEA UR37, UR37, UR5, 0x18 ;  /* 0x0000000525257291 */ /* 0x000fcc000f8ec0ff */
[----:B------:R-:W1:Y:S02]  /*2be0*/  LDS.U8 R0, [UR4+0x1c] ;  /* 0x00001c04ff007984 */ /* 0x000e640008000000 */
[----:B-1----:R-:W-:-:S13]  /*2bf0*/  ISETP.NE.AND P0, PT, R0, RZ, PT ;  /* 0x000000ff0000720c */ /* 0x002fda0003f05270 */
[----:B------:R-:W-:Y:S05]  /*2c00*/  @P0 BRA `(.L_x_51) ;  /* 0x0000000000580947 */ /* 0x000fea0003800000 */
[----:B------:R-:W-:-:S13]  /*2c10*/  ELECT P0, URZ, PT ;  /* 0x0000000000ff782f */ /* 0x000fda0003800000 */
[----:B------:R-:W-:Y:S05]  /*2c20*/  @!P0 BRA `(.L_x_52) ;  /* 0x0000000000608947 */ /* 0x000fea0003800000 */
[----:B------:R-:W-:Y:S01]  /*2c30*/  UMOV UR5, 0x10 ;  /* 0x0000001000057882 */ /* 0x000fe20000000000 */
[----:B------:R-:W-:Y:S01]  /*2c40*/  HFMA2 R0, -RZ, RZ, 0, 5.9604644775390625e-08 ;  /* 0x00000001ff007431 */ /* 0x000fe200000001ff */
[----:B------:R-:W-:-:S03]  /*2c50*/  MOV R2, 0xffff ;  /* 0x0000ffff00027802 */ /* 0x000fc60000000f00 */
[----:B------:R-:W-:Y:S04]  /*2c60*/  DEPBAR.LE SB1, 0x36 ;  /* 0x00009d800000791a */ /* 0x000fe80000000000 */
[----:B------:R-:W1:Y:S02]  /*2c70*/  UTCATOMSWS.FIND_AND_SET.ALIGN UP0, UR5, UR5 ;  /* 0x00000005000575e3 */ /* 0x000e640008000800 */
[----:B-1----:R-:W-:Y:S01]  /*2c80*/  MOV R3, UR5 ;  /* 0x0000000500037c02 */ /* 0x002fe20008000f00 */
[----:B------:R-:W-:Y:S06]  /*2c90*/  BRA.U UP0, `(.L_x_53) ;  /* 0x0000000100187547 */ /* 0x000fec000b800000 */
.L_x_54:
[----:B------:R-:W-:Y:S05]  /*2ca0*/  NANOSLEEP 0x64 ;  /* 0x000000640000795d */ /* 0x000fea0003800000 */
[----:B------:R-:W-:-:S05]  /*2cb0*/  UMOV UR5, 0x10 ;  /* 0x0000001000057882 */ /* 0x000fca0000000000 */
[----:B------:R-:W-:Y:S04]  /*2cc0*/  DEPBAR.LE SB1, 0x36 ;  /* 0x00009d800000791a */ /* 0x000fe80000000000 */
[----:B------:R-:W1:Y:S02]  /*2cd0*/  UTCATOMSWS.FIND_AND_SET.ALIGN UP0, UR5, UR5 ;  /* 0x00000005000575e3 */ /* 0x000e640008000800 */
[----:B-1----:R-:W-:Y:S01]  /*2ce0*/  MOV R3, UR5 ;  /* 0x0000000500037c02 */ /* 0x002fe20008000f00 */
[----:B------:R-:W-:Y:S05]  /*2cf0*/  BRA.U !UP0, `(.L_x_54) ;  /* 0xfffffffd08e87547 */ /* 0x000fea000b83ffff */
.L_x_53:
[-C--:B------:R-:W-:Y:S02]  /*2d00*/  SHF.L.U32 R2, R2, R3.reuse, RZ ;  /* 0x0000000302027219 */ /* 0x080fe400000006ff */
[----:B------:R-:W-:Y:S01]  /*2d10*/  SHF.L.U32 R0, R0, R3, RZ ;  /* 0x0000000300007219 */ /* 0x000fe200000006ff */
[----:B------:R-:W-:Y:S02]  /*2d20*/  IMAD.SHL.U32 R3, R3, 0x20, RZ ;  /* 0x0000002003037824 */ /* 0x000fe400078e00ff */
[----:B------:R1:W-:Y:S04]  /*2d30*/  ATOMS.OR RZ, [UR4+0x14], R2 ;  /* 0x00001402ffff798c */ /* 0x0003e8000b000004 */
[----:B------:R1:W-:Y:S04]  /*2d40*/  ATOMS.OR RZ, [UR4+0x18], R0 ;  /* 0x00001800ffff798c */ /* 0x0003e8000b000004 */
[----:B------:R1:W-:Y:S01]  /*2d50*/  STS [UR37+0x160], R3 ;  /* 0x00016003ff007988 */ /* 0x0003e20008000825 */
[----:B------:R-:W-:Y:S05]  /*2d60*/  BRA `(.L_x_52) ;  /* 0x0000000000107947 */ /* 0x000fea0003800000 */
.L_x_51:
[----:B------:R-:W-:Y:S02]  /*2d70*/  MOV R0, 0xffffffff ;  /* 0xffffffff00007802 */ /* 0x000fe40000000f00 */
[----:B------:R-:W-:-:S03]  /*2d80*/  MOV R2, 0x2db0 ;  /* 0x00002db000027802 */ /* 0x000fc60000000f00 */
[----:B------:R1:W-:Y:S04]  /*2d90*/  STS [UR37+0x160], R0 ;  /* 0x00016000ff007988 */ /* 0x0003e80008000825 */
[----:B-1-3-5:R-:W-:Y:S05]  /*2da0*/  CALL.REL.NOINC `($__internal_1_$__cuda_sm10x_tcgen05_guardrail_trap_phase_invalid_during_alloc) ;  /* 0x0000007800747944 */ /* 0x02afea0003c00000 */
.L_x_52:
[----:B------:R-:W-:Y:S05]  /*2db0*/  WARPSYNC.ALL ;  /* 0x0000000000007948 */ /* 0x000fea0003800000 */
[----:B------:R-:W2:Y:S01]  /*2dc0*/  S2UR UR5, SR_CgaCtaId ;  /* 0x00000000000579c3 */ /* 0x000ea20000008800 */
[----:B------:R-:W-:Y:S01]  /*2dd0*/  UMOV UR4, 0x400 ;  /* 0x0000040000047882 */ /* 0x000fe20000000000 */
[----:B------:R-:W-:-:S06]  /*2de0*/  NOP ;  /* 0x0000000000007918 */ /* 0x000fcc0000000000 */
[----:B------:R-:W-:Y:S06]  /*2df0*/  BAR.ARV 0x6, 0xa0 ;  /* 0x0182800000007b1d */ /* 0x000fec0000002000 */
[----:B------:R-:W4:Y:S01]  /*2e00*/  LDCU UR7, c[0x0][0x38c] ;  /* 0x00007180ff0777ac */ /* 0x000f220008000800 */
[----:B------:R-:W-:Y:S01]  /*2e10*/  IMAD.MOV.U32 R11, RZ, RZ, 0x1 ;  /* 0x00000001ff0b7424 */ /* 0x000fe200078e00ff */
[----:B------:R-:W-:Y:S01]  /*2e20*/  CS2R R8, SRZ ;  /* 0x0000000000087805 */ /* 0x000fe2000001ff00 */
[----:B------:R-:W-:Y:S01]  /*2e30*/  IMAD.MOV.U32 R10, RZ, RZ, RZ ;  /* 0x000000ffff0a7224 */ /* 0x000fe200078e00ff */
[----:B------:R-:W3:Y:S01]  /*2e40*/  LDCU UR6, c[0x0][0x38c] ;  /* 0x00007180ff0677ac */ /* 0x000ee20008000800 */
[----:B------:R-:W-:Y:S01]  /*2e50*/  UMOV UR15, URZ ;  /* 0x000000ff000f7c82 */ /* 0x000fe20008000000 */
[----:B------:R-:W-:Y:S01]  /*2e60*/  UMOV UR14, URZ ;  /* 0x000000ff000e7c82 */ /* 0x000fe20008000000 */
[----:B--2---:R-:W-:Y:S01]  /*2e70*/  ULEA UR5, UR5, UR4, 0x18 ;  /* 0x0000000405057291 */ /* 0x004fe2000f8ec0ff */
[----:B------:R-:W-:Y:S01]  /*2e80*/  UMOV UR24, 0x0 ;  /* 0x0000000000187882 */ /* 0x000fe20000000000 */
[----:B------:R-:W-:-:S02]  /*2e90*/  UMOV UR25, 0x8200010 ;  /* 0x0820001000197882 */ /* 0x000fc40000000000 */
[----:B------:R-:W-:Y:S02]  /*2ea0*/  UIADD3 UR10, UPT, UPT, UR5, 0x8400, URZ ;  /* 0x00008400050a7890 */ /* 0x000fe4000fffe0ff */
[----:B------:R-:W-:Y:S02]  /*2eb0*/  UIADD3 UR11, UPT, UPT, UR5, 0x20400, URZ ;  /* 0x00020400050b7890 */ /* 0x000fe4000fffe0ff */
[----:B----4-:R-:W-:Y:S01]  /*2ec0*/  UIADD3 UR7, UPT, UPT, UR7, 0x3f, URZ ;  /* 0x0000003f07077890 */ /* 0x010fe2000fffe0ff */
[----:B-1----:R-:W1:Y:S01]  /*2ed0*/  LDS R0, [UR5+0x160] ;  /* 0x00016005ff007984 */ /* 0x002e620008000800 */
[----:B------:R-:W-:Y:S02]  /*2ee0*/  USHF.R.U32.HI UR10, URZ, 0x4, UR10 ;  /* 0x00000004ff0a7899 */ /* 0x000fe4000801160a */
[----:B------:R-:W-:Y:S02]  /*2ef0*/  USHF.R.S32.HI UR4, URZ, 0x1f, UR7 ;  /* 0x0000001fff047899 */ /* 0x000fe40008011407 */
[----:B------:R-:W-:-:S02]  /*2f00*/  USHF.R.U32.HI UR11, URZ, 0x4, UR11 ;  /* 0x00000004ff0b7899 */ /* 0x000fc4000801160b */
[----:B------:R-:W-:Y:S02]  /*2f10*/  ULEA.HI UR4, UR4, UR7, URZ, 0x6 ;  /* 0x0000000704047291 */ /* 0x000fe4000f8f30ff */
[----:B------:R-:W-:Y:S02]  /*2f20*/  ULOP3.LUT UR10, UR10, 0x3fff, URZ, 0xc0, !UPT ;  /* 0x00003fff0a0a7892 */ /* 0x000fe4000f8ec0ff */
[----:B------:R-:W-:Y:S02]  /*2f30*/  USHF.R.S32.HI UR4, URZ, 0x6, UR4 ;  /* 0x00000006ff047899 */ /* 0x000fe40008011404 */
[----:B------:R-:W-:Y:S02]  /*2f40*/  ULOP3.LUT UR11, UR11, 0x3fff, URZ, 0xc0, !UPT ;  /* 0x00003fff0b0b7892 */ /* 0x000fe4000f8ec0ff */
[----:B------:R-:W-:Y:S01]  /*2f50*/  UISETP.LT.AND UP0, UPT, UR4, 0x1, UPT ;  /* 0x000000010400788c */ /* 0x000fe2000bf01270 */
[----:B------:R-:W-:Y:S01]  /*2f60*/  UMOV UR22, 0x0 ;  /* 0x0000000000167882 */ /* 0x000fe20000000000 */
[----:B------:R-:W-:-:S02]  /*2f70*/  UMOV UR23, 0x8200010 ;  /* 0x0820001000177882 */ /* 0x000fc40000000000 */
[----:B------:R-:W-:Y:S02]  /*2f80*/  USEL UR9, UR4, 0x1, !UP0 ;  /* 0x0000000104097887 */ /* 0x000fe4000c000000 */
[----:B------:R-:W-:Y:S02]  /*2f90*/  ULOP3.LUT UR10, UR10, 0x10000, URZ, 0xfc, !UPT ;  /* 0x000100000a0a7892 */ /* 0x000fe4000f8efcff */
[----:B------:R-:W-:Y:S02]  /*2fa0*/  ULOP3.LUT UR11, UR11, 0x10000, URZ, 0xfc, !UPT ;  /* 0x000100000b0b7892 */ /* 0x000fe4000f8efcff */
[----:B------:R-:W-:Y:S02]  /*2fb0*/  UIADD3 UR9, UPT, UPT, -UR9, URZ, URZ ;  /* 0x000000ff09097290 */ /* 0x000fe4000fffe1ff */
[----:B---3--:R-:W-:Y:S01]  /*2fc0*/  UISETP.GE.AND UP3, UPT, UR6, 0x1, UPT ;  /* 0x000000010600788c */ /* 0x008fe2000bf66270 */
[----:B------:R-:W-:Y:S01]  /*2fd0*/  UMOV UR20, 0x0 ;  /* 0x0000000000147882 */ /* 0x000fe20000000000 */
[----:B------:R-:W-:Y:S01]  /*2fe0*/  UMOV UR21, 0x8200010 ;  /* 0x0820001000157882 */ /* 0x000fe20000000000 */
[----:B------:R-:W-:Y:S01]  /*2ff0*/  UMOV UR18, 0x0 ;  /* 0x0000000000127882 */ /* 0x000fe20000000000 */
[----:B------:R-:W-:Y:S01]  /*3000*/  UMOV UR19, 0x8200010 ;  /* 0x0820001000137882 */ /* 0x000fe20000000000 */
[----:B-1----:R-:W-:-:S15]  /*3010*/  R2UR UR16, R0 ;  /* 0x00000000001072ca */ /* 0x002fde00000e0000 */
.L_x_61:
[----:B------:R-:W-:Y:S02]  /*3020*/  LEA R0, R10, UR5, 0x3 ;  /* 0x000000050a007c11 */ /* 0x000fe4000f8e18ff */
[----:B------:R-:W-:Y:S02]  /*3030*/  SHF.L.U32 R2, R9, 0x1f, RZ ;  /* 0x0000001f09027819 */ /* 0x000fe400000006ff */
[----:B------:R-:W-:Y:S01]  /*3040*/  PLOP3.LUT P0, PT, PT, PT, UP3, 0x80, 0x8 ;  /* 0x000000000008781c */ /* 0x000fe20003f0f038 */
[----:B------:R-:W-:Y:S01]  /*3050*/  VIADD R3, R0, 0xc0 ;  /* 0x000000c000037836 */ /* 0x000fe20000000000 */
[----:B-1----:R-:W1:Y:S02]  /*3060*/  SYNCS.PHASECHK.TRANS64.TRYWAIT P1, [R0+URZ+0xb0], R2 ;  /* 0x0000b002000075a7 */ /* 0x002e6400080211ff */
[----:B-1-3--:R-:W-:Y:S09]  /*3070*/  @!P1 BRA `(.L_x_55) ;  /* 0x0000007000009947 */ /* 0x00aff20003800000 */
.L_x_232:
[----:B------:R-:W-:Y:S01]  /*3080*/  LEA R4, R10, UR5, 0x4 ;  /* 0x000000050a047c11 */ /* 0x000fe2000f8e20ff */
[----:B------:R-:W-:Y:S01]  /*3090*/  @UP3 ULEA UR6, UR14, UR5, 0x3 ;  /* 0x000000050e063291 */ /* 0x000fe2000f8e18ff */
[----:B------:R-:W-:Y:S01]  /*30a0*/  PLOP3.LUT P2, PT, PT, PT, PT, 0x80, 0x8 ;  /* 0x000000000008781c */ /* 0x000fe20003f4f070 */
[----:B------:R-:W-:Y:S01]  /*30b0*/  ULEA UR7, UR15, UR5, 0x3 ;  /* 0x000000050f077291 */ /* 0x000fe2000f8e18ff */
[----:B------:R-:W-:Y:S01]  /*30c0*/  PRMT R3, RZ, 0x654, R3 ;  /* 0x00000654ff037816 */ /* 0x000fe20000000003 */
[----:B------:R-:W-:Y:S01]  /*30d0*/  ULEA UR8, UR15, UR16, 0x7 ;  /* 0x000000100f087291 */ /* 0x000fe2000f8e38ff */
[----:B------:R-:W2:Y:S01]  /*30e0*/  LDS.128 R4, [R4+0x140] ;  /* 0x0001400004047984 */ /* 0x000ea20000000c00 */
[----:B-1----:R-:W-:Y:S02]  /*30f0*/  @P0 SHF.L.U32 R2, R8, 0x1f, RZ ;  /* 0x0000001f08020819 */ /* 0x002fe400000006ff */
[----:B------:R-:W-:Y:S01]  /*3100*/  SHF.L.U32 R0, R11, 0x1f, RZ ;  /* 0x0000001f0b007819 */ /* 0x000fe200000006ff */
[----:B------:R-:W-:Y:S01]  /*3110*/  @!PT LDS RZ, [RZ] ;  /* 0x00000000fffff984 */ /* 0x000fe20000000800 */
[----:B------:R-:W-:Y:S01]  /*3120*/  @!PT LDS RZ, [RZ] ;  /* 0x00000000fffff984 */ /* 0x000fe20000000800 */
[----:B------:R-:W-:Y:S01]  /*3130*/  @!PT LDS RZ, [RZ] ;  /* 0x00000000fffff984 */ /* 0x000fe20000000800 */
[----:B------:R-:W-:Y:S01]  /*3140*/  @!PT LDS RZ, [RZ] ;  /* 0x00000000fffff984 */ /* 0x000fe20000000800 */
[----:B------:R1:W-:Y:S06]  /*3150*/  MEMBAR.ALL.CTA ;  /* 0x0000000000007992 */ /* 0x0003ec0000008000 */
[----:B-1----:R-:W1:Y:S02]  /*3160*/  FENCE.VIEW.ASYNC.S ;  /* 0x00000000000073c6 */ /* 0x002e640000000000 */
[----:B-1----:R1:W-:Y:S01]  /*3170*/  SYNCS.ARRIVE.TRANS64.RED.A1T0 RZ, [R3+URZ], RZ ;  /* 0x000000ff03ff79a7 */ /* 0x0023e200081004ff */
[----:B------:R1:W3:Y:S01]  /*3180*/  @P0 SYNCS.PHASECHK.TRANS64.TRYWAIT P2, [UR6], R2 ;  /* 0x00000002ff0005a7 */ /* 0x0002e20008041106 */
[----:B--2---:R-:W-:Y:S01]  /*3190*/  LOP3.LUT P1, RZ, R6, 0x1, RZ, 0xc0, !PT ;  /* 0x0000000106ff7812 */ /* 0x004fe2000782c0ff */
[----:B------:R-:W2:Y:S02]  /*31a0*/  SYNCS.PHASECHK.TRANS64.TRYWAIT P0, [UR7+0xf0], R0 ;  /* 0x0000f000ff0075a7 */ /* 0x000ea40008001107 */
[----:B-123--:R-:W-:Y:S10]  /*31b0*/  @!P0 BRA `(.L_x_56) ;  /* 0x0000006c00c48947 */ /* 0x00eff40003800000 */
.L_x_234:
[----:B------:R-:W-:Y:S01]  /*31c0*/  IADD3 R10, PT, PT, R10, 0x1, RZ ;  /* 0x000000010a0a7810 */ /* 0x000fe20007ffe0ff */
[----:B------:R-:W-:Y:S06]  /*31d0*/  BRA.U !UP3, `(.L_x_57) ;  /* 0x000000010bc07547 */ /* 0x000fec000b800000 */
[----:B------:R-:W-:Y:S01]  /*31e0*/  UPLOP3.LUT UP4, UPT, UPT, UPT, UPT, 0x40, 0x4 ;  /* 0x000000000004789c */ /* 0x000fe20003f8e870 */
[----:B------:R-:W-:Y:S01]  /*31f0*/  UMOV UR13, UR9 ;  /* 0x00000009000d7c82 */ /* 0x000fe20008000000 */
[----:B------:R-:W-:Y:S01]  /*3200*/  UMOV UR12, UR4 ;  /* 0x00000004000c7c82 */ /* 0x000fe20008000000 */
[----:B------:R-:W-:-:S08]  /*3210*/  UMOV UR17, UR14 ;  /* 0x0000000e00117c82 */ /* 0x000fd00008000000 */
.L_x_60:
[----:B------:R-:W-:Y:S02]  /*3220*/  UIADD3 UR13, UPT, UPT, UR13, 0x1, URZ ;  /* 0x000000010d0d7890 */ /* 0x000fe4000fffe0ff */
[----:B--2---:R-:W-:Y:S02]  /*3230*/  ULEA UR6, UR17, UR5, 0x3 ;  /* 0x0000000511067291 */ /* 0x004fe4000f8e18ff */
[----:B------:R-:W-:Y:S01]  /*3240*/  UISETP.NE.AND UP0, UPT, UR13, URZ, UPT ;  /* 0x000000ff0d00728c */ /* 0x000fe2000bf05270 */
[----:B---3--:R-:W-:Y:S10]  /*3250*/  @P2 BRA `(.L_x_58) ;  /* 0x00000000000c2947 */ /* 0x008ff40003800000 */
[----:B-1----:R-:W-:Y:S04]  /*3260*/  SHF.L.U32 R2, R8, 0x1f, RZ ;  /* 0x0000001f08027819 */ /* 0x002fe800000006ff */
[----:B------:R-:W1:Y:S02]  /*3270*/  SYNCS.PHASECHK.TRANS64.TRYWAIT P0, [UR6], R2 ;  /* 0x00000002ff0075a7 */ /* 0x000e640008001106 */
[----:B-1----:R-:W-:Y:S05]  /*3280*/  @!P0 BRA `(.L_x_59) ;  /* 0x0000006c00a88947 */ /* 0x002fea0003800000 */
.L_x_58:
[----:B------:R-:W-:Y:S01]  /*3290*/  UISETP.NE.AND UP1, UPT, UR12, 0x1, UPT ;  /* 0x000000010c00788c */ /* 0x000fe2000bf25270 */
[----:B------:R-:W-:Y:S01]  /*32a0*/  PLOP3.LUT P2, PT, PT, PT, PT, 0x80, 0x8 ;  /* 0x000000000008781c */ /* 0x000fe20003f4f070 */
[----:B------:R-:W-:Y:S02]  /*32b0*/  UIADD3 UR14, UPT, UPT, UR17, 0x1, URZ ;  /* 0x00000001110e7890 */ /* 0x000fe4000fffe0ff */
[----:B------:R-:W-:Y:S02]  /*32c0*/  ULEA UR28, UR17, UR11, 0xa ;  /* 0x0000000b111c7291 */ /* 0x000fe4000f8e50ff */
[----:B------:R-:W-:Y:S01]  /*32d0*/  UISETP.NE.AND UP2, UPT, UR14, 0x6, UPT ;  /* 0x000000060e00788c */ /* 0x000fe2000bf45270 */
[----:B------:R-:W-:Y:S01]  /*32e0*/  PLOP3.LUT P0, PT, PT, PT, UP1, 0x80, 0x8 ;  /* 0x000000000008781c */ /* 0x000fe20003f0f018 */
[----:B------:R-:W-:Y:S02]  /*32f0*/  UIADD3 UR40, UPT, UPT, UR28, 0x2, URZ ;  /* 0x000000021c287890 */ /* 0x000fe4000fffe0ff */
[----:B------:R-:W-:Y:S02]  /*3300*/  USEL UR27, URZ, 0x1, UP2 ;  /* 0x00000001ff1b7887 */ /* 0x000fe40009000000 */
[----:B------:R-:W-:Y:S02]  /*3310*/  USEL UR14, UR14, URZ, UP2 ;  /* 0x000000ff0e0e7287 */ /* 0x000fe40009000000 */
[----:B------:R-:W-:Y:S02]  /*3320*/  UIADD3 UR36, UPT, UPT, UR28, 0x4, URZ ;  /* 0x000000041c247890 */ /* 0x000fe4000fffe0ff */
[----:B------:R-:W-:Y:S01]  /*3330*/  @UP1 ULEA UR26, UR14, UR5, 0x3 ;  /* 0x000000050e1a1291 */ /* 0x000fe2000f8e18ff */
[----:B------:R-:W-:Y:S01]  /*3340*/  LOP3.LUT R8, R8, UR27, RZ, 0x3c, !PT ;  /* 0x0000001b08087c12 */ /* 0x000fe2000f8e3cff */
[----:B------:R-:W-:Y:S02]  /*3350*/  UIADD3 UR32, UPT, UPT, UR28, 0x6, URZ ;  /* 0x000000061c207890 */ /* 0x000fe4000fffe0ff */
[----:B------:R-:W-:Y:S01]  /*3360*/  UIADD3 UR6, UPT, UPT, UR6, 0x30, URZ ;  /* 0x0000003006067890 */ /* 0x000fe2000fffe0ff */
[----:B-1----:R-:W-:Y:S01]  /*3370*/  @P0 SHF.L.U32 R0, R8, 0x1f, RZ ;  /* 0x0000001f08000819 */ /* 0x002fe200000006ff */
[----:B------:R-:W-:Y:S01]  /*3380*/  UIADD3 UR12, UPT, UPT, UR12, -0x1, URZ ;  /* 0xffffffff0c0c7890 */ /* 0x000fe2000fffe0ff */
[----:B------:R-:W-:Y:S02]  /*3390*/  UMOV UR29, 0x40004040 ;  /* 0x40004040001d7882 */ /* 0x000fe40000000000 */
[----:B------:R2:W3:Y:S01]  /*33a0*/  @P0 SYNCS.PHASECHK.TRANS64.TRYWAIT P2, [UR26], R0 ;  /* 0x00000000ff0005a7 */ /* 0x0004e2000804111a */
[----:B------:R-:W-:Y:S01]  /*33b0*/  ULEA UR26, UR17, UR10, 0xa ;  /* 0x0000000a111a7291 */ /* 0x000fe2000f8e50ff */
[----:B------:R-:W-:Y:S01]  /*33c0*/  UMOV UR27, 0x40004040 ;  /* 0x40004040001b7882 */ /* 0x000fe20000000000 */
[----:B------:R-:W-:Y:S02]  /*33d0*/  UMOV UR41, 0x40004040 ;  /* 0x4000404000297882 */ /* 0x000fe40000000000 */
[----:B------:R-:W-:Y:S02]  /*33e0*/  UIADD3 UR38, UPT, UPT, UR26, 0x2, URZ ;  /* 0x000000021a267890 */ /* 0x000fe4000fffe0ff */
[----:B------:R-:W-:Y:S02]  /*33f0*/  UIADD3 UR34, UPT, UPT, UR26, 0x4, URZ ;  /* 0x000000041a227890 */ /* 0x000fe4000fffe0ff */
[----:B------:R-:W-:Y:S01]  /*3400*/  UIADD3 UR30, UPT, UPT, UR26, 0x6, URZ ;  /* 0x000000061a1e7890 */ /* 0x000fe2000fffe0ff */
[----:B------:R2:W-:Y:S01]  /*3410*/  UTCHMMA gdesc[UR26], gdesc[UR28], tmem[UR8], tmem[UR24], idesc[UR25], UP4 ;  /* 0x00ff181c1a0075ea */ /* 0x0005e2000a000008 */
[----:B------:R-:W-:Y:S01]  /*3420*/  UPLOP3.LUT UP4, UPT, UPT, UPT, UPT, 0x80, 0x8 ;  /* 0x000000000008789c */ /* 0x000fe20003f8f070 */
[----:B------:R-:W-:Y:S01]  /*3430*/  UMOV UR39, 0x40004040 ;  /* 0x4000404000277882 */ /* 0x000fe20000000000 */
[----:B------:R-:W-:Y:S01]  /*3440*/  UMOV UR37, 0x40004040 ;  /* 0x4000404000257882 */ /* 0x000fe20000000000 */
[----:B------:R2:W-:Y:S01]  /*3450*/  UTCHMMA gdesc[UR38], gdesc[UR40], tmem[UR8], tmem[UR22], idesc[UR23], UPT ;  /* 0x00ff1628260075ea */ /* 0x0005e2000b800008 */
[----:B------:R-:W-:Y:S01]  /*3460*/  UMOV UR35, 0x40004040 ;  /* 0x4000404000237882 */ /* 0x000fe20000000000 */
[----:B------:R-:W-:Y:S01]  /*3470*/  UMOV UR33, 0x40004040 ;  /* 0x4000404000217882 */ /* 0x000fe20000000000 */
[----:B------:R-:W-:Y:S01]  /*3480*/  UMOV UR31, 0x40004040 ;  /* 0x40004040001f7882 */ /* 0x000fe20000000000 */
[----:B------:R2:W-:Y:S01]  /*3490*/  UTCHMMA gdesc[UR34], gdesc[UR36], tmem[UR8], tmem[UR20], idesc[UR21], UPT ;  /* 0x00ff1424220075ea */ /* 0x0005e2000b800008 */
[----:B------:R2:W-:Y:S01]  /*34a0*/  UTCHMMA gdesc[UR30], gdesc[UR32], tmem[UR8], tmem[UR18], idesc[UR19], UPT ;  /* 0x00ff12201e0075ea */ /* 0x0005e2000b800008 */
[----:B------:R2:W-:Y:S01]  /*34b0*/  UTCBAR [UR6], URZ ;  /* 0x000000ff060073e9 */ /* 0x0005e200080000ff */
[----:B------:R-:W-:Y:S01]  /*34c0*/  UMOV UR17, UR14 ;  /* 0x0000000e00117c82 */ /* 0x000fe20008000000 */
[----:B------:R-:W-:Y:S05]  /*34d0*/  BRA.U UP0, `(.L_x_60) ;  /* 0xfffffffd00507547 */ /* 0x000fea000b83ffff */
.L_x_57:
[----:B------:R-:W-:Y:S01]  /*34e0*/  UIADD3 UR15, UPT, UPT, UR15, 0x1, URZ ;  /* 0x000000010f0f7890 */ /* 0x000fe2000fffe0ff */
[C---:B------:R-:W-:Y:S01]  /*34f0*/  ISETP.NE.AND P0, PT, R10.reuse, 0x2, PT ;  /* 0x000000020a00780c */ /* 0x040fe20003f05270 */
[----:B------:R-:W-:Y:S02]  /*3500*/  UIADD3 UR7, UPT, UPT, UR7, 0xd0, URZ ;  /* 0x000000d007077890 */ /* 0x000fe4000fffe0ff */
[----:B------:R-:W-:Y:S01]  /*3510*/  UISETP.NE.AND UP0, UPT, UR15, 0x4, UPT ;  /* 0x000000040f00788c */ /* 0x000fe2000bf05270 */
[----:B-12---:R-:W-:Y:S02]  /*3520*/  SEL R0, RZ, 0x1, P0 ;  /* 0x00000001ff007807 */ /* 0x006fe40000000000 */
[----:B------:R-:W-:Y:S01]  /*3530*/  SEL R10, R10, RZ, P0 ;  /* 0x000000ff0a0a7207 */ /* 0x000fe20000000000 */
[----:B------:R-:W-:Y:S01]  /*3540*/  USEL UR6, URZ, 0x1, UP0 ;  /* 0x00000001ff067887 */ /* 0x000fe20008000000 */
[----:B------:R-:W-:Y:S01]  /*3550*/  LOP3.LUT R9, R9, R0, RZ, 0x3c, !PT ;  /* 0x0000000009097212 */ /* 0x000fe200078e3cff */
[----:B------:R-:W-:Y:S01]  /*3560*/  USEL UR15, UR15, URZ, UP0 ;  /* 0x000000ff0f0f7287 */ /* 0x000fe20008000000 */
[----:B------:R1:W-:Y:S03]  /*3570*/  UTCBAR [UR7], URZ ;  /* 0x000000ff070073e9 */ /* 0x0003e600080000ff */
[----:B------:R-:W-:Y:S01]  /*3580*/  LOP3.LUT R11, R11, UR6, RZ, 0x3c, !PT ;  /* 0x000000060b0b7c12 */ /* 0x000fe2000f8e3cff */
[----:B------:R-:W-:Y:S07]  /*3590*/  @P1 BRA `(.L_x_61) ;  /* 0xfffffff800a01947 */ /* 0x000fee000383ffff */
[----:B------:R-:W2:Y:S01]  /*35a0*/  S2UR UR4, SR_CgaCtaId ;  /* 0x00000000000479c3 */ /* 0x000ea20000008800 */
[----:B------:R-:W-:Y:S01]  /*35b0*/  ELECT P0, URZ, PT ;  /* 0x0000000000ff782f */ /* 0x000fe20003800000 */
[----:B------:R-:W-:Y:S01]  /*35c0*/  IMAD.MOV.U32 R0, RZ, RZ, 0x1 ;  /* 0x00000001ff007424 */ /* 0x000fe200078e00ff */
[----:B------:R-:W-:Y:S01]  /*35d0*/  UIADD3 UR5, UPT, UPT, UR5, 0xf0, URZ ;  /* 0x000000f005057890 */ /* 0x000fe2000fffe0ff */
[----:B------:R-:W-:Y:S01]  /*35e0*/  SHF.L.U32 R2, R11, 0x1f, RZ ;  /* 0x0000001f0b027819 */ /* 0x000fe200000006ff */
[----:B------:R-:W-:-:S03]  /*35f0*/  UMOV UR6, 0x40 ;  /* 0x0000004000067882 */ /* 0x000fc60000000000 */
[----:B------:R-:W-:Y:S01]  /*3600*/  UVIRTCOUNT.DEALLOC.SMPOOL 0x80 ;  /* 0x000000800000784c */ /* 0x000fe20000000000 */
[----:B--2---:R-:W-:Y:S02]  /*3610*/  ULEA UR4, UR4, UR6, 0x18 ;  /* 0x0000000604047291 */ /* 0x004fe4000f8ec0ff */
[----:B------:R-:W-:-:S07]  /*3620*/  ULEA UR6, UR15, UR5, 0x3 ;  /* 0x000000050f067291 */ /* 0x000fce000f8e18ff */
[----:B------:R2:W-:Y:S02]  /*3630*/  @P0 STS.U8 [UR4+0x1c], R0 ;  /* 0x00001c00ff000988 */ /* 0x0005e40008000004 */
[----:B------:R-:W4:Y:S02]  /*3640*/  SYNCS.PHASECHK.TRANS64.TRYWAIT P0, [UR6], R2 ;  /* 0x00000002ff0075a7 */ /* 0x000f240008001106 */
[----:B--2-4-:R-:W-:Y:S05]  /*3650*/  @!P0 BRA `(.L_x_62) ;  /* 0x0000006800cc8947 */ /* 0x014fea0003800000 */
.L_x_237:
[----:B-1----:R-:W-:-:S04]  /*3660*/  UIADD3 UR7, UPT, UPT, UR15, 0x1, URZ ;  /* 0x000000010f077890 */ /* 0x002fc8000fffe0ff */
[----:B------:R-:W-:-:S04]  /*3670*/  UISETP.NE.AND UP0, UPT, UR7, 0x4, UPT ;  /* 0x000000040700788c */ /* 0x000fc8000bf05270 */
[----:B------:R-:W-:Y:S02]  /*3680*/  USEL UR8, URZ, 0x1, UP0 ;  /* 0x00000001ff087887 */ /* 0x000fe40008000000 */
[----:B------:R-:W-:-:S04]  /*3690*/  USEL UR7, UR7, URZ, UP0 ;  /* 0x000000ff07077287 */ /* 0x000fc80008000000 */
[----:B------:R-:W-:Y:S01]  /*36a0*/  ULEA UR6, UR7, UR5, 0x3 ;  /* 0x0000000507067291 */ /* 0x000fe2000f8e18ff */
[----:B--2---:R-:W-:-:S04]  /*36b0*/  LOP3.LUT R2, R11, UR8, RZ, 0x3c, !PT ;  /* 0x000000080b027c12 */ /* 0x004fc8000f8e3cff */
[----:B------:R-:W-:-:S04]  /*36c0*/  SHF.L.U32 R3, R2, 0x1f, RZ ;  /* 0x0000001f02037819 */ /* 0x000fc800000006ff */
[----:B------:R-:W1:Y:S02]  /*36d0*/  SYNCS.PHASECHK.TRANS64.TRYWAIT P0, [UR6], R3 ;  /* 0x00000003ff0075a7 */ /* 0x000e640008001106 */
[----:B-1----:R-:W-:Y:S05]  /*36e0*/  @!P0 BRA `(.L_x_63) ;  /* 0x0000006800c08947 */ /* 0x002fea0003800000 */
.L_x_239:
        /* <DEDUP_REMOVED lines=9> */
.L_x_241:
[----:B------:R-:W-:-:S04]  /*3780*/  UIADD3 UR7, UPT, UPT, UR7, 0x1, URZ ;  /* 0x0000000107077890 */ /* 0x000fc8000fffe0ff */
[----:B------:R-:W-:-:S04]  /*3790*/  UISETP.NE.AND UP0, UPT, UR7, 0x4, UPT ;  /* 0x000000040700788c */ /* 0x000fc8000bf05270 */
[----:B------:R-:W-:Y:S02]  /*37a0*/  USEL UR6, URZ, 0x1, UP0 ;  /* 0x00000001ff067887 */ /* 0x000fe40008000000 */
[----:B------:R-:W-:-:S04]  /*37b0*/  USEL UR7, UR7, URZ, UP0 ;  /* 0x000000ff07077287 */ /* 0x000fc80008000000 */
[----:B------:R-:W-:Y:S01]  /*37c0*/  ULEA UR7, UR7, UR5, 0x3 ;  /* 0x0000000507077291 */ /* 0x000fe2000f8e18ff */
[----:B------:R-:W-:-:S04]  /*37d0*/  LOP3.LUT R2, R2, UR6, RZ, 0x3c, !PT ;  /* 0x0000000602027c12 */ /* 0x000fc8000f8e3cff */
[----:B------:R-:W-:-:S04]  /*37e0*/  SHF.L.U32 R2, R2, 0x1f, RZ ;  /* 0x0000001f02027819 */ /* 0x000fc800000006ff */
[----:B------:R-:W2:Y:S02]  /*37f0*/  SYNCS.PHASECHK.TRANS64.TRYWAIT P0, [UR7], R2 ;  /* 0x00000002ff0075a7 */ /* 0x000ea40008001107 */
[----:B--2---:R-:W-:Y:S05]  /*3800*/  @!P0 BRA `(.L_x_65) ;  /* 0x0000006800a88947 */ /* 0x004fea0003800000 */
.L_x_243:
[----:B------:R-:W-:Y:S01]  /*3810*/  NOP ;  /* 0x0000000000007918 */ /* 0x000fe20000000000 */
[----:B-1----:R-:W1:Y:S01]  /*3820*/  LDS R0, [UR4+0x14] ;  /* 0x00001404ff007984 */ /* 0x002e620008000800 */
[----:B------:R-:W-:Y:S01]  /*3830*/  ULOP3.LUT UR6, UR16, 0xffff, URZ, 0xc0, !UPT ;  /* 0x0000ffff10067892 */ /* 0x000fe2000f8ec0ff */
[----:B------:R-:W-:Y:S01]  /*3840*/  UMOV UR8, 0xffff ;  /* 0x0000ffff00087882 */ /* 0x000fe20000000000 */
[----:B------:R-:W-:Y:S02]  /*3850*/  UMOV UR5, 0x1 ;  /* 0x0000000100057882 */ /* 0x000fe40000000000 */
[----:B------:R-:W-:-:S04]  /*3860*/  USHF.R.U32.HI UR6, URZ, 0x5, UR6 ;  /* 0x00000005ff067899 */ /* 0x000fc80008011606 */
[----:B------:R-:W-:Y:S02]  /*3870*/  USHF.L.U32 UR8, UR8, UR6, URZ ;  /* 0x0000000608087299 */ /* 0x000fe400080006ff */
[----:B------:R-:W-:-:S04]  /*3880*/  USHF.L.U32 UR5, UR5, UR6, URZ ;  /* 0x0000000605057299 */ /* 0x000fc800080006ff */
[----:B-1----:R-:W-:-:S04]  /*3890*/  LOP3.LUT R0, R0, UR8, RZ, 0xc0, !PT ;  /* 0x0000000800007c12 */ /* 0x002fc8000f8ec0ff */
[----:B------:R-:W-:-:S13]  /*38a0*/  ISETP.NE.AND P0, PT, R0, UR8, PT ;  /* 0x0000000800007c0c */ /* 0x000fda000bf05270 */
[----:B------:R-:W-:Y:S05]  /*38b0*/  @P0 BRA `(.L_x_66) ;  /* 0x0000000000580947 */ /* 0x000fea0003800000 */
[----:B------:R-:W1:Y:S02]  /*38c0*/  LDS R0, [UR4+0x18] ;  /* 0x00001804ff007984 */ /* 0x000e640008000800 */
[----:B-1----:R-:W-:-:S04]  /*38d0*/  LOP3.LUT R0, R0, UR5, RZ, 0xc0, !PT ;  /* 0x0000000500007c12 */ /* 0x002fc8000f8ec0ff */
[----:B------:R-:W-:-:S13]  /*38e0*/  ISETP.NE.AND P0, PT, R0, UR5, PT ;  /* 0x0000000500007c0c */ /* 0x000fda000bf05270 */
[----:B------:R-:W-:Y:S05]  /*38f0*/  @P0 BRA `(.L_x_67) ;  /* 0x00000000003c0947 */ /* 0x000fea0003800000 */
[----:B------:R-:W1:Y:S01]  /*3900*/  S2R R2, SR_LANEID ;  /* 0x0000000000027919 */ /* 0x000e620000000000 */
[----:B------:R-:W-:Y:S01]  /*3910*/  ULOP3.LUT UR8, URZ, UR8, URZ, 0x33, !UPT ;  /* 0x00000008ff087292 */ /* 0x000fe2000f8e33ff */
[----:B------:R-:W-:Y:S02]  /*3920*/  VOTEU.ANY UR7, UPT, PT ;  /* 0x0000000000077886 */ /* 0x000fe400038e0100 */
[----:B------:R-:W-:-:S03]  /*3930*/  UFLO.U32 UR7, UR7 ;  /* 0x00000007000772bd */ /* 0x000fc600080e0000 */
[----:B------:R-:W-:-:S04]  /*3940*/  IMAD.U32 R0, RZ, RZ, UR8 ;  /* 0x00000008ff007e24 */ /* 0x000fc8000f8e00ff */
[----:B------:R2:W4:Y:S02]  /*3950*/  REDUX UR6, R0 ;  /* 0x00000000000673c4 */ /* 0x0005240000000000 */
[----:B------:R1:W-:Y:S02]  /*3960*/  UTCATOMSWS.AND URZ, UR8 ;  /* 0x0000000800ff79e3 */ /* 0x0003e40008000000 */
[----:B-1----:R-:W-:Y:S02]  /*3970*/  ISETP.EQ.U32.AND P0, PT, R2, UR7, PT ;  /* 0x0000000702007c0c */ /* 0x002fe4000bf02070 */
[----:B--2---:R-:W-:Y:S02]  /*3980*/  LOP3.LUT R0, RZ, UR5, RZ, 0x33, !PT ;  /* 0x00000005ff007c12 */ /* 0x004fe4000f8e33ff */
[----:B----4-:R-:W-:Y:S02]  /*3990*/  MOV R2, UR6 ;  /* 0x0000000600027c02 */ /* 0x010fe40008000f00 */
[----:B------:R-:W1:Y:S07]  /*39a0*/  REDUX UR5, R0 ;  /* 0x00000000000573c4 */ /* 0x000e6e0000000000 */
[----:B------:R2:W-:Y:S01]  /*39b0*/  @P0 ATOMS.AND RZ, [UR4+0x14], R2 ;  /* 0x00001402ffff098c */ /* 0x0005e2000a800004 */
[----:B-1----:R-:W-:-:S05]  /*39c0*/  IMAD.U32 R0, RZ, RZ, UR5 ;  /* 0x00000005ff007e24 */ /* 0x002fca000f8e00ff */
[----:B------:R2:W-:Y:S01]  /*39d0*/  @P0 ATOMS.AND RZ, [UR4+0x18], R0 ;  /* 0x00001800ffff098c */ /* 0x0005e2000a800004 */
[----:B------:R-:W-:Y:S05]  /*39e0*/  BRA `(.L_x_68) ;  /* 0x0000000000147947 */ /* 0x000fea0003800000 */
.L_x_67:
[----:B------:R-:W-:Y:S02]  /*39f0*/  MOV R2, 0x3a10 ;  /* 0x00003a1000027802 */ /* 0x000fe40000000f00 */
[----:B---3-5:R-:W-:Y:S05]  /*3a00*/  CALL.REL.NOINC `($__internal_0_$__cuda_sm10x_tcgen05_guardrail_trap_col_being_dealloced_not_returned_by_alloc) ;  /* 0x0000006c00507944 */ /* 0x028fea0003c00000 */
[----:B------:R-:W-:Y:S05]  /*3a10*/  BRA `(.L_x_68) ;  /* 0x0000000000087947 */ /* 0x000fea0003800000 */
.L_x_66:
[----:B------:R-:W-:Y:S02]  /*3a20*/  MOV R2, 0x3a40 ;  /* 0x00003a4000027802 */ /* 0x000fe40000000f00 */
[----:B---3-5:R-:W-:Y:S05]  /*3a30*/  CALL.REL.NOINC `($__internal_2_$__cuda_sm10x_tcgen05_guardrail_trap_unallocated_columns_being_dealloced) ;  /* 0x0000006c005c7944 */ /* 0x028fea0003c00000 */
.L_x_68:
[----:B------:R-:W-:Y:S01]  /*3a40*/  NOP ;  /* 0x0000000000007918 */ /* 0x000fe20000000000 */
[----:B------:R-:W-:Y:S05]  /*3a50*/  EXIT ;  /* 0x000000000000794d */ /* 0x000fea0003800000 */
.L_x_50:
[----:B------:R-:W-:-:S09]  /*3a60*/  UISETP.NE.OR UP3, UPT, UR8, 0x3, UP3 ;  /* 0x000000030800788c */ /* 0x000fd20009f65670 */
[----:B------:R-:W-:Y:S05]  /*3a70*/  BRA.U UP3, `(.L_x_69) ;  /* 0x0000001103087547 */ /* 0x000fea000b800000 */
[----:B------:R-:W1:Y:S01]  /*3a80*/  LDC R0, c[0x0][0xb30] ;  /* 0x0002cc00ff007b82 */ /* 0x000e620000000800 */
[----:B------:R-:W2:Y:S01]  /*3a90*/  LDCU.64 UR8, c[0x0][0x888] ;  /* 0x00011100ff0877ac */ /* 0x000ea20008000a00 */
[----:B------:R-:W-:Y:S02]  /*3aa0*/  HFMA2 R27, -RZ, RZ, 0, 0 ;  /* 0x00000000ff1b7431 */ /* 0x000fe400000001ff */
[----:B------:R-:W-:Y:S01]  /*3ab0*/  IMAD.MOV.U32 R29, RZ, RZ, 0x1 ;  /* 0x00000001ff1d7424 */ /* 0x000fe200078e00ff */
[----:B------:R-:W-:Y:S01]  /*3ac0*/  MOV R25, 0x2000 ;  /* 0x0000200000197802 */ /* 0x000fe20000000f00 */
[----:B------:R-:W4:Y:S01]  /*3ad0*/  LDCU.64 UR4, c[0x0][0x890] ;  /* 0x00011200ff0477ac */ /* 0x000f220008000a00 */
[----:B------:R-:W-:Y:S01]  /*3ae0*/  IMAD.MOV.U32 R28, RZ, RZ, RZ ;  /* 0x000000ffff1c7224 */ /* 0x000fe200078e00ff */
[----:B------:R-:W3:Y:S01]  /*3af0*/  LDC R24, c[0x0][0x370] ;  /* 0x0000dc00ff187b82 */ /* 0x000ee20000000800 */
[----:B------:R-:W-:Y:S01]  /*3b00*/  UMOV UR7, 0x400 ;  /* 0x0000040000077882 */ /* 0x000fe20000000000 */
[----:B------:R-:W-:-:S02]  /*3b10*/  UPLOP3.LUT UP0, UPT, UPT, UPT, UPT, 0x40, 0x4 ;  /* 0x000000000004789c */ /* 0x000fc40003f0e870 */
[----:B------:R-:W-:-:S04]  /*3b20*/  ULEA UR7, UR37, UR7, 0x18 ;  /* 0x0000000725077291 */ /* 0x000fc8000f8ec0ff */
[----:B------:R-:W3:Y:S01]  /*3b30*/  LDC R3, c[0x0][0xb0c] ;  /* 0x0002c300ff037b82 */ /* 0x000ee20000000800 */
[----:B------:R-:W-:Y:S02]  /*3b40*/  UIADD3 UR13, UPT, UPT, UR7, 0x78, URZ ;  /* 0x00000078070d7890 */ /* 0x000fe4000fffe0ff */
[----:B--2---:R-:W-:Y:S02]  /*3b50*/  UISETP.NE.U32.AND UP2, UPT, UR8, URZ, UPT ;  /* 0x000000ff0800728c */ /* 0x004fe4000bf45070 */
[----:B------:R-:W-:Y:S02]  /*3b60*/  UIADD3 UR33, UPT, UPT, UR7, 0x60, URZ ;  /* 0x0000006007217890 */ /* 0x000fe4000fffe0ff */
[----:B----4-:R-:W-:Y:S01]  /*3b70*/  UISETP.NE.U32.AND UP3, UPT, UR4, URZ, UPT ;  /* 0x000000ff0400728c */ /* 0x010fe2000bf65070 */
[----:B------:R-:W2:Y:S01]  /*3b80*/  LDC R20, c[0x0][0xb20] ;  /* 0x0002c800ff147b82 */ /* 0x000ea20000000800 */
[----:B-1----:R-:W-:Y:S01]  /*3b90*/  ISETP.NE.AND P1, PT, R0, 0x1, PT ;  /* 0x000000010000780c */ /* 0x002fe20003f25270 */
[----:B------:R-:W-:-:S02]  /*3ba0*/  UISETP.NE.AND.EX UP2, UPT, UR9, URZ, UPT, UP2 ;  /* 0x000000ff0900728c */ /* 0x000fc4000bf45320 */
[----:B------:R-:W-:Y:S02]  /*3bb0*/  UIADD3 UR25, UPT, UPT, UR7, 0x68, URZ ;  /* 0x0000006807197890 */ /* 0x000fe4000fffe0ff */
[----:B------:R-:W-:Y:S02]  /*3bc0*/  UIADD3 UR17, UPT, UPT, UR7, 0x70, URZ ;  /* 0x0000007007117890 */ /* 0x000fe4000fffe0ff */
[----:B------:R-:W1:Y:S01]  /*3bd0*/  LDC.64 R30, c[0x0][0x348] ;  /* 0x0000d200ff1e7b82 */ /* 0x000e620000000a00 */
[----:B------:R-:W-:Y:S02]  /*3be0*/  UPRMT UR13, UR37, 0x654, UR13 ;  /* 0x00000654250d7896 */ /* 0x000fe4000800000d */
[----:B------:R-:W-:-:S05]  /*3bf0*/  UISETP.NE.AND.EX UP3, UPT, UR5, URZ, UPT, UP3 ;  /* 0x000000ff0500728c */ /* 0x000fca000bf65330 */
[----:B------:R-:W4:Y:S08]  /*3c00*/  LDC.64 R14, c[0x0][0xb10] ;  /* 0x0002c400ff0e7b82 */ /* 0x000f300000000a00 */
[----:B------:R-:W1:Y:S08]  /*3c10*/  LDC.64 R6, c[0x0][0xb18] ;  /* 0x0002c600ff067b82 */ /* 0x000e700000000a00 */
[----:B------:R-:W1:Y:S08]  /*3c20*/  LDC.64 R4, c[0x0][0xb28] ;  /* 0x0002ca00ff047b82 */ /* 0x000e700000000a00 */
[----:B--23--:R-:W1:Y:S02]  /*3c30*/  LDC R21, c[0x0][0x374] ;  /* 0x0000dd00ff157b82 */ /* 0x00ce640000000800 */
.L_x_80:
[C---:B------:R-:W-:Y:S02]  /*3c40*/  LEA R0, R28.reuse, UR7, 0x3 ;  /* 0x000000071c007c11 */ /* 0x040fe4000f8e18ff */
[----:B------:R-:W-:Y:S02]  /*3c50*/  SHF.L.U32 R2, R27, 0x1f, RZ ;  /* 0x0000001f1b027819 */ /* 0x000fe400000006ff */
[----:B------:R-:W-:Y:S02]  /*3c60*/  LEA R16, R28, UR7, 0x4 ;  /* 0x000000071c107c11 */ /* 0x000fe4000f8e20ff */
[----:B--2---:R-:W2:Y:S02]  /*3c70*/  SYNCS.PHASECHK.TRANS64.TRYWAIT P0, [R0+URZ+0xb0], R2 ;  /* 0x0000b002000075a7 */ /* 0x004ea400080011ff */
[----:B--2---:R-:W-:Y:S05]  /*3c80*/  @!P0 BRA `(.L_x_70) ;  /* 0x0000006400a08947 */ /* 0x004fea0003800000 */
.L_x_244:
[----:B------:R-:W-:Y:S01]  /*3c90*/  ISETP.GE.AND P0, PT, R36, 0x1, PT ;  /* 0x000000012400780c */ /* 0x000fe20003f06270 */
[----:B------:R-:W3:Y:S01]  /*3ca0*/  LDS.128 R16, [R16+0x140] ;  /* 0x0001400010107984 */ /* 0x000ee20000000c00 */
[----:B--2---:R-:W-:Y:S01]  /*3cb0*/  VIADD R0, R0, 0xc0 ;  /* 0x000000c000007836 */ /* 0x004fe20000000000 */
[----:B------:R-:W-:Y:S01]  /*3cc0*/  @!PT LDS RZ, [RZ] ;  /* 0x00000000fffff984 */ /* 0x000fe20000000800 */
[----:B------:R-:W-:Y:S01]  /*3cd0*/  @!PT LDS RZ, [RZ] ;  /* 0x00000000fffff984 */ /* 0x000fe20000000800 */
[----:B------:R-:W-:Y:S01]  /*3ce0*/  @!PT LDS RZ, [RZ] ;  /* 0x00000000fffff984 */ /* 0x000fe20000000800 */
[----:B------:R-:W-:Y:S01]  /*3cf0*/  @!PT LDS RZ, [RZ] ;  /* 0x00000000fffff984 */ /* 0x000fe20000000800 */
[----:B------:R2:W-:Y:S06]  /*3d00*/  MEMBAR.ALL.CTA ;  /* 0x0000000000007992 */ /* 0x0005ec0000008000 */
[----:B--2---:R-:W2:Y:S01]  /*3d10*/  FENCE.VIEW.ASYNC.S ;  /* 0x00000000000073c6 */ /* 0x004ea20000000000 */
[----:B------:R-:W-:Y:S04]  /*3d20*/  PRMT R0, RZ, 0x654, R0 ;  /* 0x00000654ff007816 */ /* 0x000fe80000000000 */
[----:B--2---:R2:W-:Y:S01]  /*3d30*/  SYNCS.ARRIVE.TRANS64.RED.A1T0 RZ, [R0+URZ], RZ ;  /* 0x000000ff00ff79a7 */ /* 0x0045e200081004ff */
[----:B---3--:R-:W-:Y:S11]  /*3d40*/  LOP3.LUT P3, RZ, R18, 0x1, RZ, 0xc0, !PT ;  /* 0x0000000112ff7812 */ /* 0x008ff6000786c0ff */
[----:B------:R-:W-:Y:S02]  /*3d50*/  @!UPT UIADD3 URZ, UPT, UPT, URZ, URZ, URZ ;  /* 0x000000fffffff290 */ /* 0x000fe4000fffe0ff */
[----:B------:R-:W-:Y:S02]  /*3d60*/  @P3 MOV R11, R16 ;  /* 0x00000010000b3202 */ /* 0x000fe40000000f00 */
[----:B------:R-:W-:Y:S01]  /*3d70*/  @P3 LOP3.LUT R10, R17, 0xffff, RZ, 0xc0, !PT ;  /* 0x0000ffff110a3812 */ /* 0x000fe200078ec0ff */
[----:B--2---:R-:W-:Y:S06]  /*3d80*/  @!P0 BRA `(.L_x_71) ;  /* 0x0000000000a48947 */ /* 0x004fec0003800000 */
[-C--:B-1----:R-:W-:Y:S01]  /*3d90*/  IMAD.HI.U32 R0, R21, R7.reuse, RZ ;  /* 0x0000000715007227 */ /* 0x082fe200078e00ff */
[----:B------:R-:W-:Y:S02]  /*3da0*/  ISETP.NE.AND P0, PT, R6, 0x1, PT ;  /* 0x000000010600780c */ /* 0x000fe40003f05270 */
[----:B------:R-:W-:Y:S01]  /*3db0*/  ISETP.NE.AND P2, PT, R36, 0x1, PT ;  /* 0x000000012400780c */ /* 0x000fe20003f45270 */
[----:B----4-:R-:W-:Y:S01]  /*3dc0*/  IMAD.HI.U32 R9, R24, R14, RZ ;  /* 0x0000000e18097227 */ /* 0x010fe200078e00ff */
[----:B------:R-:W-:Y:S02]  /*3dd0*/  SHF.R.U32.HI R0, RZ, R20, R0 ;  /* 0x00000014ff007219 */ /* 0x000fe40000011600 */
[----:B------:R-:W-:Y:S01]  /*3de0*/  ISETP.NE.AND P4, PT, R3, 0x1, PT ;  /* 0x000000010300780c */ /* 0x000fe20003f85270 */
[----:B------:R-:W-:Y:S01]  /*3df0*/  IMAD.HI.U32 R13, R10, R7, RZ ;  /* 0x000000070a0d7227 */ /* 0x000fe200078e00ff */
[----:B------:R-:W-:Y:S02]  /*3e00*/  SHF.R.U32.HI R9, RZ, R15, R9 ;  /* 0x0000000fff097219 */ /* 0x000fe40000011609 */
[----:B------:R-:W-:Y:S01]  /*3e10*/  SEL R0, R21, R0, !P0 ;  /* 0x0000000015007207 */ /* 0x000fe20004000000 */
[----:B------:R-:W-:Y:S01]  /*3e20*/  IMAD.HI.U32 R12, R11, R14, RZ ;  /* 0x0000000e0b0c7227 */ /* 0x000fe200078e00ff */
[----:B------:R-:W-:Y:S03]  /*3e30*/  SEL R9, R24, R9, !P4 ;  /* 0x0000000918097207 */ /* 0x000fe60006000000 */
[-C--:B------:R-:W-:Y:S01]  /*3e40*/  IMAD.HI.U32 R8, R0, R4.reuse, RZ ;  /* 0x0000000400087227 */ /* 0x080fe200078e00ff */
[----:B------:R-:W-:Y:S03]  /*3e50*/  SHF.R.U32.HI R12, RZ, R15, R12 ;  /* 0x0000000fff0c7219 */ /* 0x000fe6000001160c */
[----:B------:R-:W-:Y:S01]  /*3e60*/  IMAD.HI.U32 R2, R9, R4, RZ ;  /* 0x0000000409027227 */ /* 0x000fe200078e00ff */
[-C--:B------:R-:W-:Y:S02]  /*3e70*/  @P2 SHF.R.U32.HI R0, RZ, R5.reuse, R8 ;  /* 0x00000005ff002219 */ /* 0x080fe40000011608 */
[----:B------:R-:W-:Y:S02]  /*3e80*/  SHF.R.U32.HI R8, RZ, R20, R13 ;  /* 0x00000014ff087219 */ /* 0x000fe4000001160d */
[----:B------:R-:W-:Y:S01]  /*3e90*/  @P2 SHF.R.U32.HI R9, RZ, R5, R2 ;  /* 0x00000005ff092219 */ /* 0x000fe20000011602 */
[----:B------:R-:W-:Y:S01]  /*3ea0*/  IMAD R0, R36, R0, RZ ;  /* 0x0000000024007224 */ /* 0x000fe200078e02ff */
[----:B------:R-:W-:Y:S02]  /*3eb0*/  SEL R8, R10, R8, !P0 ;  /* 0x000000080a087207 */ /* 0x000fe40004000000 */
[----:B------:R-:W-:Y:S01]  /*3ec0*/  SEL R2, R11, R12, !P4 ;  /* 0x0000000c0b027207 */ /* 0x000fe20006000000 */
[----:B------:R-:W-:Y:S01]  /*3ed0*/  IMAD R12, R36, R9, RZ ;  /* 0x00000009240c7224 */ /* 0x000fe200078e02ff */
[C---:B------:R-:W-:Y:S01]  /*3ee0*/  ISETP.GE.AND P0, PT, R8.reuse, R0, PT ;  /* 0x000000000800720c */ /* 0x040fe20003f06270 */
[----:B------:R-:W-:Y:S03]  /*3ef0*/  IMAD.HI.U32 R0, R8, R4, RZ ;  /* 0x0000000408007227 */ /* 0x000fe600078e00ff */
[----:B------:R-:W-:Y:S02]  /*3f00*/  ISETP.GE.OR P0, PT, R2, R12, P0 ;  /* 0x0000000c0200720c */ /* 0x000fe40000706670 */
[-C--:B------:R-:W-:Y:S04]  /*3f10*/  SHF.R.U32.HI R0, RZ, R5.reuse, R0 ;  /* 0x00000005ff007219 */ /* 0x080fe80000011600 */
[----:B------:R-:W-:Y:S05]  /*3f20*/  SEL R13, R8, R0, !P2 ;  /* 0x00000000080d7207 */ /* 0x000fea0005000000 */
[----:B------:R-:W-:Y:S02]  /*3f30*/  IMAD.MOV R12, RZ, RZ, -R13 ;  /* 0x000000ffff0c7224 */ /* 0x000fe400078e0a0d */
[----:B------:R-:W-:Y:S04]  /*3f40*/  @!P0 IMAD.HI.U32 R0, R2, R4, RZ ;  /* 0x0000000402008227 */ /* 0x000fe800078e00ff */
[----:B------:R-:W-:Y:S01]  /*3f50*/  IMAD R12, R36, R12, R8 ;  /* 0x0000000c240c7224 */ /* 0x000fe200078e0208 */
[----:B------:R-:W-:Y:S04]  /*3f60*/  @!P0 SHF.R.U32.HI R0, RZ, R5, R0 ;  /* 0x00000005ff008219 */ /* 0x000fe80000011600 */
[----:B------:R-:W-:Y:S04]  /*3f70*/  @!P0 SEL R0, R2, R0, !P2 ;  /* 0x0000000002008207 */ /* 0x000fe80005000000 */
[----:B------:R-:W-:Y:S01]  /*3f80*/  @!P0 IADD3 R13, PT, PT, R13, -R0, RZ ;  /* 0x800000000d0d8210 */ /* 0x000fe20007ffe0ff */
[----:B------:R-:W-:Y:S01]  /*3f90*/  @!P0 IMAD R0, R9, R12, R0 ;  /* 0x0000000c09008224 */ /* 0x000fe200078e0200 */
[----:B------:R-:W-:Y:S01]  /*3fa0*/  IADD3 R9, PT, PT, -R8, RZ, RZ ;  /* 0x000000ff08097210 */ /* 0x000fe20007ffe1ff */
[--C-:B------:R-:W-:Y:S02]  /*3fb0*/  IMAD.MOV R12, RZ, RZ, -R2.reuse ;  /* 0x000000ffff0c7224 */ /* 0x100fe400078e0a02 */
[----:B------:R-:W-:Y:S02]  /*3fc0*/  @!P0 IMAD R8, R13, R36, R2 ;  /* 0x000000240d088224 */ /* 0x000fe400078e0202 */
[----:B------:R-:W-:Y:S02]  /*3fd0*/  @!P0 IMAD.MOV.U32 R2, RZ, RZ, R0 ;  /* 0x000000ffff028224 */ /* 0x000fe400078e0000 */
[----:B------:R-:W-:Y:S02]  /*3fe0*/  IMAD R11, R3, R12, R11 ;  /* 0x0000000c030b7224 */ /* 0x000fe400078e020b */
[----:B------:R-:W-:Y:S02]  /*3ff0*/  IMAD R10, R6, R9, R10 ;  /* 0x00000009060a7224 */ /* 0x000fe400078e020a */
[----:B------:R-:W-:Y:S02]  /*4000*/  IMAD R11, R2, R3, R11 ;  /* 0x00000003020b7224 */ /* 0x000fe400078e020b */
[----:B------:R-:W-:Y:S02]  /*4010*/  IMAD R10, R8, R6, R10 ;  /* 0x00000006080a7224 */ /* 0x000fe400078e020a */
.L_x_71:
[----:B------:R-:W-:Y:S05]  /*4020*/  BRA.U UP0, `(.L_x_72) ;  /* 0x0000000100107547 */ /* 0x000fea000b800000 */
[----:B------:R-:W-:Y:S04]  /*4030*/  MOV R2, UR6 ;  /* 0x0000000600027c02 */ /* 0x000fe80008000f00 */
[----:B------:R-:W-:Y:S04]  /*4040*/  SHF.L.U32 R2, R2, 0x1f, RZ ;  /* 0x0000001f02027819 */ /* 0x000fe800000006ff */
[----:B------:R-:W2:Y:S02]  /*4050*/  SYNCS.PHASECHK.TRANS64.TRYWAIT P0, [UR7+0xa8], R2 ;  /* 0x0000a802ff0075a7 */ /* 0x000ea40008001107 */
[----:B--2---:R-:W-:Y:S05]  /*4060*/  @!P0 BRA `(.L_x_73) ;  /* 0x0000006000bc8947 */ /* 0x004fea0003800000 */
.L_x_72:
[----:B------:R-:W-:Y:S02]  /*4070*/  R2UR UR35, R22 ;  /* 0x00000000162372ca */ /* 0x000fe400000e0000 */
[----:B------:R-:W-:Y:S02]  /*4080*/  R2UR UR34, R23 ;  /* 0x00000000172272ca */ /* 0x000fe400000e0000 */
[----:B------:R-:W-:Y:S02]  /*4090*/  ISETP.NE.U32.AND P2, PT, RZ, UR4, PT ;  /* 0x00000004ff007c0c */ /* 0x000fe4000bf45070 */
[----:B------:R-:W-:Y:S02]  /*40a0*/  SHF.L.U32 R22, R29, 0x1f, RZ ;  /* 0x0000001f1d167819 */ /* 0x000fe400000006ff */
[----:B------:R-:W-:Y:S05]  /*40b0*/  ISETP.NE.AND.EX P2, PT, RZ, UR5, PT, P2 ;  /* 0x00000005ff007c0c */ /* 0x000fea000bf45320 */
[----:B------:R-:W-:Y:S02]  /*40c0*/  USHF.L.U32 UR35, UR35, 0x7, URZ ;  /* 0x0000000723237899 */ /* 0x000fe400080006ff */
[----:B------:R-:W-:Y:S01]  /*40d0*/  USHF.L.U32 UR34, UR34, 0x7, URZ ;  /* 0x0000000722227899 */ /* 0x000fe200080006ff */
[----:B------:R-:W-:Y:S11]  /*40e0*/  BRA.U !UP3, `(.L_x_74) ;  /* 0x000000010b347547 */ /* 0x000ff6000b800000 */
[----:B------:R-:W-:Y:S01]  /*40f0*/  UPLOP3.LUT UP1, UPT, UPT, UPT, UP2, 0x80, 0x8 ;  /* 0x000000000008789c */ /* 0x000fe20003f2f020 */
[----:B--2---:R-:W-:Y:S02]  /*4100*/  HFMA2 R0, -RZ, RZ, 0, 5.9604644775390625e-08 ;  /* 0x00000001ff007431 */ /* 0x004fe400000001ff */
[----:B------:R-:W-:Y:S03]  /*4110*/  IMAD.MOV.U32 R101, RZ, RZ, 0x1 ;  /* 0x00000001ff657424 */ /* 0x000fe600078e00ff */
[----:B------:R-:W-:Y:S05]  /*4120*/  PLOP3.LUT P0, PT, PT, PT, UP1, 0x80, 0x8 ;  /* 0x000000000008781c */ /* 0x000fea0003f0f018 */
[----:B------:R-:W2:Y:S01]  /*4130*/  @UP1 LDCU.64 UR10, c[0x0][0x888] ;  /* 0x00011100ff0a17ac */ /* 0x000ea20008000a00 */
[----:B------:R-:W-:Y:S07]  /*4140*/  @UP1 UIMAD UR8, UR36, UR4, URZ ;  /* 0x00000004240812a4 */ /* 0x000fee000f8e02ff */
[----:B------:R-:W-:Y:S01]  /*4150*/  @!P0 PRMT R101, R0, 0x7610, R101 ;  /* 0x0000761000658816 */ /* 0x000fe20000000065 */
[----:B--2---:R-:W-:Y:S03]  /*4160*/  @UP1 UIMAD.WIDE UR10, UR8, 0x4, UR10 ;  /* 0x00000004080a18a5 */ /* 0x004fe6000f8e020a */
[----:B------:R-:W2:Y:S03]  /*4170*/  @!UP1 LDCU UR8, c[0x0][0x880] ;  /* 0x00011000ff0897ac */ /* 0x000ea60008000800 */
[----:B------:R-:W-:Y:S01]  /*4180*/  IMAD.U32 R8, RZ, RZ, UR10 ;  /* 0x0000000aff087e24 */ /* 0x000fe2000f8e00ff */
[----:B------:R-:W-:Y:S05]  /*4190*/  MOV R9, UR11 ;  /* 0x0000000b00097c02 */ /* 0x000fea0008000f00 */
[----:B-----5:R3:W5:Y:S02]  /*41a0*/  @P0 LDG.E R63, desc[UR38][R8.64] ;  /* 0x00000026083f0981 */ /* 0x020764000c1e1900 */
[----:B--23--:R-:W-:Y:S07]  /*41b0*/  @!P0 IMAD.U32 R63, RZ, RZ, UR8 ;  /* 0x00000008ff3f8e24 */ /* 0x00cfee000f8e00ff */
.L_x_74:
[----:B-----5:R-:W-:Y:S01]  /*41c0*/  @!P2 FSETP.EQ.AND P0, PT, R63, RZ, PT ;  /* 0x000000ff3f00a20b */ /* 0x020fe20003f02000 */
[----:B------:R-:W-:Y:S01]  /*41d0*/  @!UPT UIADD3 URZ, UPT, UPT, URZ, URZ, URZ ;  /* 0x000000fffffff290 */ /* 0x000fe2000fffe0ff */
[----:B------:R-:W-:Y:S11]  /*41e0*/  @!P2 BRA `(.L_x_75) ;  /* 0x000000000014a947 */ /* 0x000ff60003800000 */
[----:B------:R-:W-:Y:S02]  /*41f0*/  LOP3.LUT P2, RZ, R101, 0xff, RZ, 0xc0, !PT ;  /* 0x000000ff65ff7812 */ /* 0x000fe4000784c0ff */
[----:B------:R-:W-:Y:S04]  /*4200*/  PLOP3.LUT P0, PT, PT, PT, UP1, 0x80, 0x8 ;  /* 0x000000000008781c */ /* 0x000fe80003f0f018 */
[----:B------:R-:W-:Y:S07]  /*4210*/  PLOP3.LUT P0, PT, P0, PT, PT, 0x8, 0x80 ;  /* 0x000000000080781c */ /* 0x000fee000070e170 */
[----:B------:R-:W-:Y:S11]  /*4220*/  @P2 FSETP.EQ.AND P0, PT, R63, RZ, PT ;  /* 0x000000ff3f00220b */ /* 0x000ff60003f02000 */
[----:B------:R-:W-:Y:S02]  /*4230*/  @!UPT UIADD3 URZ, UPT, UPT, URZ, URZ, URZ ;  /* 0x000000fffffff290 */ /* 0x000fe4000fffe0ff */
.L_x_75:
[----:B------:R-:W3:Y:S01]  /*4240*/  SYNCS.PHASECHK.TRANS64.TRYWAIT P2, [UR7+0x80], R22 ;  /* 0x00008016ff0075a7 */ /* 0x000ee20008041107 */
[----:B------:R-:W-:Y:S04]  /*4250*/  ELECT P4, URZ, PT ;  /* 0x0000000000ff782f */ /* 0x000fe80003880000 */
[----:B------:R-:W-:Y:S11]  /*4260*/  PLOP3.LUT P4, PT, P0, P4, PT, 0xf2, 0x2f ;  /* 0x00000000002f781c */ /* 0x000ff60000789e72 */
[----:B------:R-:W-:Y:S02]  /*4270*/  @!UPT UIADD3 URZ, UPT, UPT, URZ, URZ, URZ ;  /* 0x000000fffffff290 */ /* 0x000fe4000fffe0ff */
[----:B-1----:R-:W-:Y:S05]  /*4280*/  @!P4 IADD3 R8, P0, PT, R30, 0x580, RZ ;  /* 0x000005801e08c810 */ /* 0x002fea0007f1e0ff */
[----:B--2---:R-:W-:Y:S01]  /*4290*/  @!P4 IMAD.X R2, RZ, RZ, R31, P0 ;  /* 0x000000ffff02c224 */ /* 0x004fe200000e061f */
[----:B---3--:R-:W-:Y:S07]  /*42a0*/  @!P2 BRA `(.L_x_76) ;  /* 0x000000600044a947 */ /* 0x008fee0003800000 */
.L_x_247:
[----:B------:R-:W-:Y:S01]  /*42b0*/  @!P4 R2UR UR8, R2 ;  /* 0x000000000208c2ca */ /* 0x000fe200000e0000 */
[----:B------:R-:W-:Y:S01]  /*42c0*/  VOTEU.ALL UP0, P4 ;  /* 0x0000000000ff7886 */ /* 0x000fe20002000000 */
[----:B------:R-:W-:Y:S01]  /*42d0*/  @!P4 R2UR UR9, R8 ;  /* 0x000000000809c2ca */ /* 0x000fe200000e0000 */
[----:B-1----:R-:W-:Y:S01]  /*42e0*/  @!P4 IMAD.MOV.U32 R0, RZ, RZ, 0x2000 ;  /* 0x00002000ff00c424 */ /* 0x002fe200078e00ff */
[----:B------:R-:W-:Y:S01]  /*42f0*/  UMOV UR10, 0x0 ;  /* 0x00000000000a7882 */ /* 0x000fe20000000000 */
[----:B------:R-:W-:Y:S01]  /*4300*/  UMOV UR11, 0x10000000 ;  /* 0x10000000000b7882 */ /* 0x000fe20000000000 */
[----:B------:R-:W-:Y:S01]  /*4310*/  @!UP0 UIADD3 UR32, UPT, UPT, UR7, 0x200, URZ ;  /* 0x0000020007208890 */ /* 0x000fe2000fffe0ff */
[----:B------:R-:W-:Y:S06]  /*4320*/  VOTEU.ALL UP0, P4 ;  /* 0x0000000000ff7886 */ /* 0x000fec0002000000 */
[----:B------:R-:W-:Y:S01]  /*4330*/  IMAD.U32 R9, RZ, RZ, UR8 ;  /* 0x00000008ff097e24 */ /* 0x000fe2000f8e00ff */
[----:B------:R-:W-:Y:S01]  /*4340*/  UPRMT UR8, UR37, 0x654, UR33 ;  /* 0x0000065425087896 */ /* 0x000fe20008000021 */
[----:B------:R-:W-:Y:S03]  /*4350*/  IMAD.U32 R8, RZ, RZ, UR9 ;  /* 0x00000009ff087e24 */ /* 0x000fe6000f8e00ff */
[----:B------:R-:W-:Y:S02]  /*4360*/  @!P4 R2UR UR15, R9 ;  /* 0x00000000090fc2ca */ /* 0x000fe400000e0000 */
[----:B------:R-:W-:Y:S02]  /*4370*/  @!P4 R2UR UR14, R8 ;  /* 0x00000000080ec2ca */ /* 0x000fe400000e0000 */
[----:B------:R-:W-:Y:S05]  /*4380*/  @!P4 IADD3 R8, P0, PT, R30, 0x580, RZ ;  /* 0x000005801e08c810 */ /* 0x000fea0007f1e0ff */
[----:B------:R-:W-:Y:S06]  /*4390*/  @!P4 IMAD.X R2, RZ, RZ, R31, P0 ;  /* 0x000000ffff02c224 */ /* 0x000fec00000e061f */
[----:B------:R1:W-:Y:S01]  /*43a0*/  @!UP0 UTMALDG.3D [UR32], [UR14], desc[UR10] ;  /* 0x00000a200e0085b4 */ /* 0x0003e20008011000 */
[----:B------:R1:W-:Y:S01]  /*43b0*/  @!P4 SYNCS.ARRIVE.TRANS64.RED.A0TR RZ, [UR7+0x60], R0 ;  /* 0x00006000ffffc9a7 */ /* 0x0003e20008300407 */
[----:B------:R-:W-:Y:S01]  /*43c0*/  SYNCS.ARRIVE.TRANS64.RED.A1T0 RZ, [UR8], RZ ;  /* 0x000000ffffff79a7 */ /* 0x000fe20008100408 */
[----:B------:R-:W2:Y:S02]  /*43d0*/  SYNCS.PHASECHK.TRANS64.TRYWAIT P2, [UR7+0x88], R22 ;  /* 0x00008816ff0075a7 */ /* 0x000ea40008041107 */
[----:B-12---:R-:W-:Y:S05]  /*43e0*/  @!P2 BRA `(.L_x_77) ;  /* 0x00000060000ca947 */ /* 0x006fea0003800000 */
.L_x_249:
[----:B------:R-:W-:Y:S01]  /*43f0*/  @!P4 R2UR UR8, R2 ;  /* 0x000000000208c2ca */ /* 0x000fe200000e0000 */
[----:B------:R-:W-:Y:S01]  /*4400*/  VOTEU.ALL UP0, P4 ;  /* 0x0000000000ff7886 */ /* 0x000fe20002000000 */
[----:B------:R-:W-:Y:S01]  /*4410*/  @!P4 R2UR UR9, R8 ;  /* 0x000000000809c2ca */ /* 0x000fe200000e0000 */
[----:B-1----:R-:W-:Y:S01]  /*4420*/  @!P4 IMAD.MOV.U32 R0, RZ, RZ, 0x2000 ;  /* 0x00002000ff00c424 */ /* 0x002fe200078e00ff */
[----:B------:R-:W-:Y:S01]  /*4430*/  UMOV UR10, 0x0 ;  /* 0x00000000000a7882 */ /* 0x000fe20000000000 */
[----:B------:R-:W-:Y:S01]  /*4440*/  UMOV UR11, 0x10000000 ;  /* 0x10000000000b7882 */ /* 0x000fe20000000000 */
[----:B------:R-:W-:Y:S02]  /*4450*/  @!UP0 UIADD3 UR26, UPT, UPT, UR34, 0x20, URZ ;  /* 0x00000020221a8890 */ /* 0x000fe4000fffe0ff */
[----:B------:R-:W-:Y:S01]  /*4460*/  @!UP0 UIADD3 UR24, UPT, UPT, UR7, 0x2200, URZ ;  /* 0x0000220007188890 */ /* 0x000fe2000fffe0ff */
[----:B------:R-:W-:Y:S01]  /*4470*/  VOTEU.ALL UP0, P4 ;  /* 0x0000000000ff7886 */ /* 0x000fe20002000000 */
[----:B------:R-:W-:Y:S01]  /*4480*/  UMOV UR27, UR35 ;  /* 0x00000023001b7c82 */ /* 0x000fe20008000000 */
[----:B------:R-:W-:Y:S02]  /*4490*/  UMOV UR28, UR36 ;  /* 0x00000024001c7c82 */ /* 0x000fe40008000000 */
        /* <DEDUP_REMOVED lines=12> */
.L_x_251:
[----:B------:R-:W2:Y:S01]  /*4560*/  LDC.64 R12, c[0x0][0xb18] ;  /* 0x0002c600ff0c7b82 */ /* 0x000ea20000000a00 */
[----:B------:R-:W-:Y:S01]  /*4570*/  @!P4 R2UR UR8, R2 ;  /* 0x000000000208c2ca */ /* 0x000fe200000e0000 */
[----:B------:R-:W-:Y:S01]  /*4580*/  VOTEU.ALL UP0, P4 ;  /* 0x0000000000ff7886 */ /* 0x000fe20002000000 */
[----:B------:R-:W-:Y:S01]  /*4590*/  @!P4 R2UR UR9, R8 ;  /* 0x000000000809c2ca */ /* 0x000fe200000e0000 */
[----:B-1----:R-:W-:Y:S01]  /*45a0*/  @!P4 IMAD.MOV.U32 R0, RZ, RZ, 0x2000 ;  /* 0x00002000ff00c424 */ /* 0x002fe200078e00ff */
[----:B------:R-:W-:Y:S03]  /*45b0*/  UMOV UR10, 0x0 ;  /* 0x00000000000a7882 */ /* 0x000fe60000000000 */
[----:B------:R-:W1:Y:S01]  /*45c0*/  @!P1 LDC R2, c[0x0][0xb0c] ;  /* 0x0002c300ff029b82 */ /* 0x000e620000000800 */
[----:B------:R-:W-:Y:S01]  /*45d0*/  @!UP0 UIADD3 UR18, UPT, UPT, UR34, 0x40, URZ ;  /* 0x0000004022128890 */ /* 0x000fe2000fffe0ff */
[----:B------:R-:W-:Y:S01]  /*45e0*/  @P3 SHF.R.U32.HI R26, RZ, 0x10, R17 ;  /* 0x00000010ff1a3819 */ /* 0x000fe20000011611 */
[----:B------:R-:W-:Y:S01]  /*45f0*/  @!UP0 UIADD3 UR16, UPT, UPT, UR7, 0x4200, URZ ;  /* 0x0000420007108890 */ /* 0x000fe2000fffe0ff */
[----:B------:R-:W-:Y:S01]  /*4600*/  VIADD R28, R28, 0x1 ;  /* 0x000000011c1c7836 */ /* 0x000fe20000000000 */
[----:B------:R-:W-:Y:S01]  /*4610*/  VOTEU.ALL UP0, P4 ;  /* 0x0000000000ff7886 */ /* 0x000fe20002000000 */
[----:B------:R-:W-:Y:S01]  /*4620*/  UMOV UR11, 0x10000000 ;  /* 0x10000000000b7882 */ /* 0x000fe20000000000 */
[----:B------:R-:W-:Y:S01]  /*4630*/  UMOV UR19, UR35 ;  /* 0x0000002300137c82 */ /* 0x000fe20008000000 */
[----:B------:R-:W-:Y:S01]  /*4640*/  IMAD.U32 R9, RZ, RZ, UR8 ;  /* 0x00000008ff097e24 */ /* 0x000fe2000f8e00ff */
[----:B------:R-:W-:Y:S01]  /*4650*/  UMOV UR20, UR36 ;  /* 0x0000002400147c82 */ /* 0x000fe20008000000 */
[----:B------:R-:W-:Y:S01]  /*4660*/  IMAD.U32 R8, RZ, RZ, UR9 ;  /* 0x00000009ff087e24 */ /* 0x000fe2000f8e00ff */
[----:B------:R-:W-:Y:S02]  /*4670*/  UPRMT UR8, UR37, 0x654, UR17 ;  /* 0x0000065425087896 */ /* 0x000fe40008000011 */
[----:B------:R-:W-:Y:S02]  /*4680*/  @!P4 R2UR UR15, R9 ;  /* 0x00000000090fc2ca */ /* 0x000fe400000e0000 */
[----:B------:R-:W-:Y:S02]  /*4690*/  @!P4 R2UR UR14, R8 ;  /* 0x00000000080ec2ca */ /* 0x000fe400000e0000 */
[----:B------:R-:W3:Y:S11]  /*46a0*/  LDC.64 R8, c[0x0][0xb10] ;  /* 0x0002c400ff087b82 */ /* 0x000ef60000000a00 */
[----:B------:R1:W-:Y:S01]  /*46b0*/  @!UP0 UTMALDG.3D [UR16], [UR14], desc[UR10] ;  /* 0x00000a100e0085b4 */ /* 0x0003e20008011000 */
[----:B------:R5:W-:Y:S01]  /*46c0*/  @!P4 SYNCS.ARRIVE.TRANS64.RED.A0TR RZ, [UR7+0x70], R0 ;  /* 0x00007000ffffc9a7 */ /* 0x000be20008300407 */
[C---:B---3--:R-:W-:Y:S01]  /*46d0*/  @!P1 IMAD.HI.U32 R8, R11.reuse, R8, RZ ;  /* 0x000000080b089227 */ /* 0x048fe200078e00ff */
[----:B--2---:R-:W-:Y:S02]  /*46e0*/  @!P1 ISETP.NE.AND P0, PT, R12, 0x1, PT ;  /* 0x000000010c00980c */ /* 0x004fe40003f05270 */
[----:B-1----:R-:W-:Y:S01]  /*46f0*/  @!P1 ISETP.NE.AND P2, PT, R2, 0x1, PT ;  /* 0x000000010200980c */ /* 0x002fe20003f45270 */
[----:B------:R-:W-:Y:S01]  /*4700*/  SYNCS.ARRIVE.TRANS64.RED.A1T0 RZ, [UR8], RZ ;  /* 0x000000ffffff79a7 */ /* 0x000fe20008100408 */
[C---:B------:R-:W-:Y:S01]  /*4710*/  @!P1 IMAD.HI.U32 R13, R10.reuse, R13, RZ ;  /* 0x0000000d0a0d9227 */ /* 0x040fe200078e00ff */
[----:B------:R-:W-:Y:S04]  /*4720*/  @!P1 SHF.R.U32.HI R8, RZ, R9, R8 ;  /* 0x00000009ff089219 */ /* 0x000fe80000011608 */
[----:B------:R-:W-:Y:S01]  /*4730*/  @!P1 SEL R8, R11, R8, !P2 ;  /* 0x000000080b089207 */ /* 0x000fe20005000000 */
[----:B------:R-:W1:Y:S01]  /*4740*/  SYNCS.PHASECHK.TRANS64.TRYWAIT P5, [UR7+0x98], R22 ;  /* 0x00009816ff0075a7 */ /* 0x000e6200080a1107 */
[----:B-----5:R-:W2:Y:S02]  /*4750*/  @!P1 LDC R0, c[0x0][0xb20] ;  /* 0x0002c800ff009b82 */ /* 0x020ea40000000800 */
[----:B--2---:R-:W-:Y:S04]  /*4760*/  @!P1 SHF.R.U32.HI R0, RZ, R0, R13 ;  /* 0x00000000ff009219 */ /* 0x004fe8000001160d */
[----:B------:R-:W-:Y:S05]  /*4770*/  @!P1 SEL R9, R10, R0, !P0 ;  /* 0x000000000a099207 */ /* 0x000fea0004000000 */
[----:B------:R-:W-:Y:S02]  /*4780*/  @!P1 IMAD.IADD R0, R9, 0x1, -R8 ;  /* 0x0000000109009824 */ /* 0x000fe400078e0a08 */
[----:B------:R-:W-:Y:S02]  /*4790*/  @!P1 IMAD.IADD R8, R8, 0x1, -R9 ;  /* 0x0000000108089824 */ /* 0x000fe400078e0a09 */
[----:B------:R-:W-:Y:S02]  /*47a0*/  @!P1 IMAD R11, R0, R2, R11 ;  /* 0x00000002000b9224 */ /* 0x000fe400078e020b */
[----:B------:R-:W-:Y:S01]  /*47b0*/  @!P1 IMAD R10, R8, R12, R10 ;  /* 0x0000000c080a9224 */ /* 0x000fe200078e020a */
[----:B-1----:R-:W-:Y:S06]  /*47c0*/  @!P5 BRA `(.L_x_79) ;  /* 0x0000005c0044d947 */ /* 0x002fec0003800000 */
.L_x_253:
[----:B------:R-:W-:Y:S01]  /*47d0*/  @!P4 IADD3 R2, P0, PT, R30, 0x580, RZ ;  /* 0x000005801e02c810 */ /* 0x000fe20007f1e0ff */
[----:B------:R-:W-:Y:S01]  /*47e0*/  VOTEU.ALL UP0, P4 ;  /* 0x0000000000ff7886 */ /* 0x000fe20002000000 */
[----:B------:R-:W-:Y:S01]  /*47f0*/  UMOV UR18, 0x0 ;  /* 0x0000000000127882 */ /* 0x000fe20000000000 */
[----:B------:R-:W-:Y:S01]  /*4800*/  UMOV UR19, 0x10000000 ;  /* 0x1000000000137882 */ /* 0x000fe20000000000 */
[----:B------:R-:W-:Y:S01]  /*4810*/  @!P4 R2UR UR9, R2 ;  /* 0x000000000209c2ca */ /* 0x000fe200000e0000 */
[----:B-1----:R-:W-:Y:S01]  /*4820*/  @!P4 IMAD.X R0, RZ, RZ, R31, P0 ;  /* 0x000000ffff00c224 */ /* 0x002fe200000e061f */
[----:B------:R-:W-:Y:S01]  /*4830*/  @!UP0 UIADD3 UR10, UPT, UPT, UR34, 0x60, URZ ;  /* 0x00000060220a8890 */ /* 0x000fe2000fffe0ff */
[----:B------:R-:W-:Y:S01]  /*4840*/  ISETP.NE.AND P0, PT, R28, 0x2, PT ;  /* 0x000000021c00780c */ /* 0x000fe20003f05270 */
[----:B------:R-:W-:Y:S01]  /*4850*/  UMOV UR11, UR35 ;  /* 0x00000023000b7c82 */ /* 0x000fe20008000000 */
[----:B------:R-:W-:Y:S01]  /*4860*/  UMOV UR12, UR36 ;  /* 0x00000024000c7c82 */ /* 0x000fe20008000000 */
[----:B------:R-:W-:Y:S01]  /*4870*/  @!P4 R2UR UR8, R0 ;  /* 0x000000000008c2ca */ /* 0x000fe200000e0000 */
[----:B------:R-:W-:Y:S01]  /*4880*/  IMAD.IADD R23, R10, 0x1, R83 ;  /* 0x000000010a177824 */ /* 0x000fe200078e0253 */
[----:B------:R-:W-:Y:S01]  /*4890*/  @P3 R2UR UR36, R26 ;  /* 0x000000001a2432ca */ /* 0x000fe200000e0000 */
[----:B------:R-:W-:Y:S01]  /*48a0*/  IMAD.IADD R22, R11, 0x1, R100 ;  /* 0x000000010b167824 */ /* 0x000fe200078e0264 */
[----:B------:R-:W-:Y:S02]  /*48b0*/  SEL R0, RZ, 0x1, P0 ;  /* 0x00000001ff007807 */ /* 0x000fe40000000000 */
[----:B------:R-:W-:Y:S01]  /*48c0*/  LOP3.LUT R29, R29, 0x1, RZ, 0x3c, !PT ;  /* 0x000000011d1d7812 */ /* 0x000fe200078e3cff */
[----:B------:R-:W-:Y:S01]  /*48d0*/  IMAD.U32 R8, RZ, RZ, UR9 ;  /* 0x00000009ff087e24 */ /* 0x000fe2000f8e00ff */
[----:B------:R-:W-:Y:S01]  /*48e0*/  @!UP0 UIADD3 UR9, UPT, UPT, UR7, 0x78, URZ ;  /* 0x0000007807098890 */ /* 0x000fe2000fffe0ff */
[----:B------:R-:W-:Y:S02]  /*48f0*/  LOP3.LUT R27, R27, R0, RZ, 0x3c, !PT ;  /* 0x000000001b1b7212 */ /* 0x000fe400078e3cff */
[----:B------:R-:W-:Y:S02]  /*4900*/  SEL R28, R28, RZ, P0 ;  /* 0x000000ff1c1c7207 */ /* 0x000fe40000000000 */
[----:B------:R-:W-:Y:S01]  /*4910*/  IMAD.U32 R9, RZ, RZ, UR8 ;  /* 0x00000008ff097e24 */ /* 0x000fe2000f8e00ff */
[----:B------:R-:W-:Y:S01]  /*4920*/  @!P4 R2UR UR14, R8 ;  /* 0x00000000080ec2ca */ /* 0x000fe200000e0000 */
[----:B------:R-:W-:Y:S01]  /*4930*/  @!UP0 UIADD3 UR8, UPT, UPT, UR7, 0x6200, URZ ;  /* 0x0000620007088890 */ /* 0x000fe2000fffe0ff */
[----:B------:R-:W-:Y:S02]  /*4940*/  VOTEU.ALL UP0, P4 ;  /* 0x0000000000ff7886 */ /* 0x000fe40002000000 */
[----:B------:R-:W-:Y:S11]  /*4950*/  @!P4 R2UR UR15, R9 ;  /* 0x00000000090fc2ca */ /* 0x000ff600000e0000 */
[----:B------:R-:W-:Y:S02]  /*4960*/  @!UPT UIADD3 URZ, UPT, UPT, URZ, URZ, URZ ;  /* 0x000000fffffff290 */ /* 0x000fe4000fffe0ff */
[----:B------:R2:W-:Y:S01]  /*4970*/  @!UP0 UTMALDG.3D [UR8], [UR14], desc[UR18] ;  /* 0x000012080e0085b4 */ /* 0x0005e20008011000 */
[----:B------:R2:W-:Y:S01]  /*4980*/  @!P4 SYNCS.ARRIVE.TRANS64.RED.A0TR RZ, [UR7+0x78], R25 ;  /* 0x00007819ffffc9a7 */ /* 0x0005e20008300407 */
[----:B------:R-:W-:Y:S01]  /*4990*/  UPLOP3.LUT UP0, UPT, UPT, UPT, UPT, 0x80, 0x8 ;  /* 0x000000000008789c */ /* 0x000fe20003f0f070 */
[----:B------:R-:W-:Y:S01]  /*49a0*/  SYNCS.ARRIVE.TRANS64.RED.A1T0 RZ, [UR13], RZ ;  /* 0x000000ffffff79a7 */ /* 0x000fe2000810040d */
[----:B------:R-:W-:Y:S09]  /*49b0*/  @P3 BRA `(.L_x_80) ;  /* 0xfffffff000a03947 */ /* 0x000ff2000383ffff */
[----:B------:R-:W-:-:S04]  /*49c0*/  SHF.L.U32 R2, R29, 0x1f, RZ ;  /* 0x0000001f1d027819 */ /* 0x000fc800000006ff */
[----:B------:R-:W1:Y:S02]  /*49d0*/  SYNCS.PHASECHK.TRANS64.TRYWAIT P0, [UR7+0x80], R2 ;  /* 0x00008002ff0075a7 */ /* 0x000e640008001107 */
[----:B-1----:R-:W-:Y:S05]  /*49e0*/  @!P0 BRA `(.L_x_81) ;  /* 0x0000005800d48947 */ /* 0x002fea0003800000 */
.L_x_255:
[----:B------:R-:W3:Y:S02]  /*49f0*/  SYNCS.PHASECHK.TRANS64.TRYWAIT P0, [UR7+0x88], R2 ;  /* 0x00008802ff0075a7 */ /* 0x000ee40008001107 */
[----:B---3--:R-:W-:Y:S05]  /*4a00*/  @!P0 BRA `(.L_x_82) ;  /* 0x0000005800e48947 */ /* 0x008fea0003800000 */
.L_x_257:
[----:B------:R-:W3:Y:S02]  /*4a10*/  SYNCS.PHASECHK.TRANS64.TRYWAIT P0, [UR7+0x90], R2 ;  /* 0x00009002ff0075a7 */ /* 0x000ee40008001107 */
[----:B---3--:R-:W-:Y:S05]  /*4a20*/  @!P0 BRA `(.L_x_83) ;  /* 0x0000005800f48947 */ /* 0x008fea0003800000 */
.L_x_259:
[----:B-1----:R-:W-:-:S07]  /*4a30*/  MOV R0, UR7 ;  /* 0x0000000700007c02 */ /* 0x002fce0008000f00 */
.L_x_84:
[----:B-1----:R-:W-:-:S04]  /*4a40*/  SHF.L.U32 R2, R29, 0x1f, RZ ;  /* 0x0000001f1d027819 */ /* 0x002fc800000006ff */
[----:B------:R1:W3:Y:S03]  /*4a50*/  SYNCS.PHASECHK.TRANS64.TRYWAIT P0, [R0+URZ+0x98], R2 ;  /* 0x00009802000075a7 */ /* 0x0002e600080011ff */
[----:B---3--:R-:W-:Y:S05]  /*4a60*/  @!P0 NANOSLEEP.SYNCS 0x989680 ;  /* 0x009896800000895d */ /* 0x008fea0003900000 */
[----:B------:R-:W3:Y:S02]  /*4a70*/  @!P0 SYNCS.PHASECHK.TRANS64 P0, [R0+URZ+0x98], R2 ;  /* 0x00009802000085a7 */ /* 0x000ee400080010ff */
[----:B--23--:R-:W-:Y:S05]  /*4a80*/  @P0 EXIT ;  /* 0x000000000000094d */ /* 0x00cfea0003800000 */
[----:B------:R-:W-:Y:S05]  /*4a90*/  BRA `(.L_x_84) ;  /* 0xfffffffc00e87947 */ /* 0x000fea000383ffff */
.L_x_69:
[----:B------:R-:W-:-:S06]  /*4aa0*/  UISETP.GE.AND UP0, UPT, UR8, 0x4, UPT ;  /* 0x000000040800788c */ /* 0x000fcc000bf06270 */
[----:B------:R-:W-:-:S13]  /*4ab0*/  PLOP3.LUT P0, PT, PT, PT, UP0, 0x80, 0x8 ;  /* 0x000000000008781c */ /* 0x000fda0003f0f008 */
[----:B------:R-:W-:Y:S05]  /*4ac0*/  @!P0 EXIT ;  /* 0x000000000000894d */ /* 0x000fea0003800000 */
[----:B------:R-:W-:Y:S01]  /*4ad0*/  BAR.SYNC.DEFER_BLOCKING 0x6, 0xa0 ;  /* 0x0182800000007b1d */ /* 0x000fe20000010000 */
[C---:B------:R-:W-:Y:S01]  /*4ae0*/  IMAD.SHL.U32 R2, R121.reuse, 0x20, RZ ;  /* 0x0000002079027824 */ /* 0x040fe200078e00ff */
[C---:B------:R-:W-:Y:S01]  /*4af0*/  LOP3.LUT R123, R121.reuse, 0x60, RZ, 0xc0, !PT ;  /* 0x00000060797b7812 */ /* 0x040fe200078ec0ff */
[C---:B------:R-:W-:Y:S01]  /*4b00*/  IMAD.SHL.U32 R120, R121.reuse, 0x4, RZ ;  /* 0x0000000479787824 */ /* 0x040fe200078e00ff */
[C---:B------:R-:W-:Y:S01]  /*4b10*/  LOP3.LUT R122, R121.reuse, 0x2, RZ, 0xc0, !PT ;  /* 0x00000002797a7812 */ /* 0x040fe200078ec0ff */
[----:B------:R-:W-:Y:S01]  /*4b20*/  IMAD.U32 R41, R121, 0x10000, RZ ;  /* 0x0001000079297824 */ /* 0x000fe200078e00ff */
[----:B------:R-:W-:Y:S02]  /*4b30*/  UMOV UR41, 0x400 ;  /* 0x0000040000297882 */ /* 0x000fe40000000000 */
[----:B------:R-:W1:Y:S01]  /*4b40*/  LDC R108, c[0x0][0x370] ;  /* 0x0000dc00ff6c7b82 */ /* 0x000e620000000800 */
[----:B------:R-:W-:Y:S01]  /*4b50*/  ULEA UR41, UR37, UR41, 0x18 ;  /* 0x0000002925297291 */ /* 0x000fe2000f8ec0ff */
[----:B------:R-:W-:Y:S01]  /*4b60*/  LOP3.LUT R3, R2, 0xc0, RZ, 0xc0, !PT ;  /* 0x000000c002037812 */ /* 0x000fe200078ec0ff */
[----:B------:R-:W-:Y:S01]  /*4b70*/  IMAD.MOV.U32 R40, RZ, RZ, RZ ;  /* 0x000000ffff287224 */ /* 0x000fe200078e00ff */
[----:B------:R-:W-:Y:S01]  /*4b80*/  LOP3.LUT R41, R41, 0x600000, RZ, 0xc0, !PT ;  /* 0x0060000029297812 */ /* 0x000fe200078ec0ff */
[----:B------:R-:W-:Y:S01]  /*4b90*/  UIADD3 UR40, UPT, UPT, UR41, 0x200, URZ ;  /* 0x0000020029287890 */ /* 0x000fe2000fffe0ff */
[----:B------:R-:W-:Y:S01]  /*4ba0*/  LOP3.LUT R120, R3, 0x18, R120, 0xf8, !PT ;  /* 0x0000001803787812 */ /* 0x000fe200078ef878 */
[----:B------:R-:W-:Y:S01]  /*4bb0*/  IMAD.MOV.U32 R118, RZ, RZ, RZ ;  /* 0x000000ffff767224 */ /* 0x000fe200078e00ff */
[----:B------:R-:W2:Y:S01]  /*4bc0*/  LDC R107, c[0x0][0x374] ;  /* 0x0000dd00ff6b7b82 */ /* 0x000ea20000000800 */
[----:B------:R-:W-:Y:S01]  /*4bd0*/  LOP3.LUT R121, R121, 0x4, RZ, 0xc0, !PT ;  /* 0x0000000479797812 */ /* 0x000fe200078ec0ff */
[----:B------:R-:W-:Y:S01]  /*4be0*/  IMAD.MOV.U32 R106, RZ, RZ, RZ ;  /* 0x000000ffff6a7224 */ /* 0x000fe200078e00ff */
[----:B------:R-:W-:-:S02]  /*4bf0*/  LOP3.LUT R120, R120, 0xf20, R2, 0xf8, !PT ;  /* 0x00000f2078787812 */ /* 0x000fc400078ef802 */
[----:B------:R-:W-:Y:S02]  /*4c00*/  CS2R R116, SRZ ;  /* 0x0000000000747805 */ /* 0x000fe4000001ff00 */
[----:B------:R-:W-:Y:S01]  /*4c10*/  IADD3 R119, PT, PT, -R121, 0x2, RZ ;  /* 0x0000000279777810 */ /* 0x000fe20007ffe1ff */
[----:B------:R-:W4:Y:S01]  /*4c20*/  LDCU.64 UR46, c[0x0][0x348] ;  /* 0x00006900ff2e77ac */ /* 0x000f220008000a00 */
[----:B------:R-:W-:Y:S01]  /*4c30*/  LEA R120, R120, UR40, 0x1 ;  /* 0x0000002878787c11 */ /* 0x000fe2000f8e08ff */
[----:B------:R-:W3:Y:S01]  /*4c40*/  LDS R0, [UR41+0x160] ;  /* 0x00016029ff007984 */ /* 0x000ee20008000800 */
[----:B------:R-:W-:Y:S01]  /*4c50*/  UMOV UR44, 0x1 ;  /* 0x00000001002c7882 */ /* 0x000fe20000000000 */
[----:B------:R-:W-:Y:S01]  /*4c60*/  UMOV UR43, URZ ;  /* 0x000000ff002b7c82 */ /* 0x000fe20008000000 */
[----:B------:R-:W-:Y:S01]  /*4c70*/  UMOV UR42, URZ ;  /* 0x000000ff002a7c82 */ /* 0x000fe20008000000 */
[----:B-1234-:R-:W-:-:S07]  /*4c80*/  IMAD.IADD R41, R0, 0x1, R41 ;  /* 0x0000000100297824 */ /* 0x01efce00078e0229 */
.L_x_208:
[C---:B------:R-:W-:Y:S02]  /*4c90*/  LEA R0, R106.reuse, UR41, 0x3 ;  /* 0x000000296a007c11 */ /* 0x040fe4000f8e18ff */
[----:B------:R-:W-:Y:S02]  /*4ca0*/  SHF.L.U32 R2, R117, 0x1f, RZ ;  /* 0x0000001f75027819 */ /* 0x000fe400000006ff */
[----:B------:R-:W-:Y:S02]  /*4cb0*/  LEA R8, R106, UR41, 0x4 ;  /* 0x000000296a087c11 */ /* 0x000fe4000f8e20ff */
[----:B------:R-:W1:Y:S02]  /*4cc0*/  SYNCS.PHASECHK.TRANS64.TRYWAIT P0, [R0+URZ+0xb0], R2 ;  /* 0x0000b002000075a7 */ /* 0x000e6400080011ff */
[----:B-1----:R-:W-:Y:S05]  /*4cd0*/  @!P0 BRA `(.L_x_85) ;  /* 0x0000005800608947 */ /* 0x002fea0003800000 */
.L_x_260:
[----:B------:R-:W2:Y:S01]  /*4ce0*/  LDS.128 R8, [R8+0x140] ;  /* 0x0001400008087984 */ /* 0x000ea20000000c00 */
[----:B------:R-:W-:Y:S01]  /*4cf0*/  ISETP.GE.AND P0, PT, R36, 0x1, PT ;  /* 0x000000012400780c */ /* 0x000fe20003f06270 */
        /* <DEDUP_REMOVED lines=9> */
[----:B--2---:R-:W-:-:S04]  /*4d90*/  LOP3.LUT P3, RZ, R10, 0x1, RZ, 0xc0, !PT ;  /* 0x000000010aff7812 */ /* 0x004fc8000786c0ff */
[----:B------:R-:W-:-:S09]  /*4da0*/  P2R R126, PR, RZ, 0x8 ;  /* 0x00000008ff7e7803 */ /* 0x000fd20000000000 */
[----:B------:R-:W-:Y:S02]  /*4db0*/  @P3 MOV R114, R8 ;  /* 0x0000000800723202 */ /* 0x000fe40000000f00 */
[----:B------:R-:W-:Y:S01]  /*4dc0*/  @P3 LOP3.LUT R113, R9, 0xffff, RZ, 0xc0, !PT ;  /* 0x0000ffff09713812 */ /* 0x000fe200078ec0ff */
[----:B-1----:R-:W-:Y:S06]  /*4dd0*/  @!P0 BRA `(.L_x_86) ;  /* 0x0000000000b88947 */ /* 0x002fec0003800000 */
[----:B------:R-:W1:Y:S01]  /*4de0*/  LDC.64 R4, c[0x0][0xb18] ;  /* 0x0002c600ff047b82 */ /* 0x000e620000000a00 */
[----:B------:R-:W-:-:S07]  /*4df0*/  ISETP.NE.AND P0, PT, R36, 0x1, PT ;  /* 0x000000012400780c */ /* 0x000fce0003f05270 */
[----:B------:R-:W2:Y:S08]  /*4e00*/  LDC.64 R6, c[0x0][0xb10] ;  /* 0x0002c400ff067b82 */ /* 0x000eb00000000a00 */
[----:B------:R-:W3:Y:S08]  /*4e10*/  LDC R0, c[0x0][0xb20] ;  /* 0x0002c800ff007b82 */ /* 0x000ef00000000800 */
[----:B------:R-:W4:Y:S01]  /*4e20*/  LDC R12, c[0x0][0xb0c] ;  /* 0x0002c300ff0c7b82 */ /* 0x000f220000000800 */
[----:B-1----:R-:W-:Y:S01]  /*4e30*/  IMAD.HI.U32 R14, R107, R5, RZ ;  /* 0x000000056b0e7227 */ /* 0x002fe200078e00ff */
[----:B------:R-:W-:-:S03]  /*4e40*/  ISETP.NE.AND P1, PT, R4, 0x1, PT ;  /* 0x000000010400780c */ /* 0x000fc60003f25270 */
[----:B------:R-:W-:-:S03]  /*4e50*/  IMAD.HI.U32 R5, R113, R5, RZ ;  /* 0x0000000571057227 */ /* 0x000fc600078e00ff */
[----:B------:R-:W1:Y:S01]  /*4e60*/  LDC.64 R2, c[0x0][0xb28] ;  /* 0x0002ca00ff027b82 */ /* 0x000e620000000a00 */
[----:B--2---:R-:W-:-:S04]  /*4e70*/  IMAD.HI.U32 R15, R108, R6, RZ ;  /* 0x000000066c0f7227 */ /* 0x004fc800078e00ff */
[----:B------:R-:W-:Y:S01]  /*4e80*/  IMAD.HI.U32 R16, R114, R6, RZ ;  /* 0x0000000672107227 */ /* 0x000fe200078e00ff */
[-C--:B------:R-:W-:Y:S02]  /*4e90*/  SHF.R.U32.HI R15, RZ, R7.reuse, R15 ;  /* 0x00000007ff0f7219 */ /* 0x080fe4000001160f */
        /* <DEDUP_REMOVED lines=8> */
[----:B-1----:R-:W-:-:S04]  /*4f20*/  IMAD.HI.U32 R13, R14, R2, RZ ;  /* 0x000000020e0d7227 */ /* 0x002fc800078e00ff */
        /* <DEDUP_REMOVED lines=25> */
.L_x_86:
[----:B------:R-:W1:Y:S02]  /*50c0*/  LDCU UR4, c[0x0][0xb30] ;  /* 0x00016600ff0477ac */ /* 0x000e640008000800 */
[----:B-1----:R-:W-:-:S09]  /*50d0*/  UISETP.NE.AND UP0, UPT, UR4, 0x1, UPT ;  /* 0x000000010400788c */ /* 0x002fd2000bf05270 */
[----:B------:R-:W-:Y:S05]  /*50e0*/  BRA.U UP0, `(.L_x_87) ;  /* 0x0000000100407547 */ /* 0x000fea000b800000 */
[----:B------:R-:W1:Y:S08]  /*50f0*/  LDC.64 R4, c[0x0][0xb10] ;  /* 0x0002c400ff047b82 */ /* 0x000e700000000a00 */
[----:B------:R-:W2:Y:S08]  /*5100*/  LDC.64 R2, c[0x0][0xb18] ;  /* 0x0002c600ff027b82 */ /* 0x000eb00000000a00 */
[----:B------:R-:W3:Y:S08]  /*5110*/  LDC R0, c[0x0][0xb20] ;  /* 0x0002c800ff007b82 */ /* 0x000ef00000000800 */
[----:B------:R-:W4:Y:S01]  /*5120*/  LDC R6, c[0x0][0xb0c] ;  /* 0x0002c300ff067b82 */ /* 0x000f220000000800 */
[----:B-1----:R-:W-:-:S05]  /*5130*/  IMAD.HI.U32 R4, R114, R4, RZ ;  /* 0x0000000472047227 */ /* 0x002fca00078e00ff */
[----:B------:R-:W-:Y:S01]  /*5140*/  SHF.R.U32.HI R4, RZ, R5, R4 ;  /* 0x00000005ff047219 */ /* 0x000fe20000011604 */
[----:B--2---:R-:W-:Y:S01]  /*5150*/  IMAD.HI.U32 R3, R113, R3, RZ ;  /* 0x0000000371037227 */ /* 0x004fe200078e00ff */
[----:B------:R-:W-:-:S04]  /*5160*/  ISETP.NE.AND P0, PT, R2, 0x1, PT ;  /* 0x000000010200780c */ /* 0x000fc80003f05270 */
[----:B---3--:R-:W-:-:S04]  /*5170*/  SHF.R.U32.HI R0, RZ, R0, R3 ;  /* 0x00000000ff007219 */ /* 0x008fc80000011603 */
[----:B------:R-:W-:Y:S02]  /*5180*/  SEL R0, R113, R0, !P0 ;  /* 0x0000000071007207 */ /* 0x000fe40004000000 */
[----:B----4-:R-:W-:-:S04]  /*5190*/  ISETP.NE.AND P1, PT, R6, 0x1, PT ;  /* 0x000000010600780c */ /* 0x010fc80003f25270 */
[----:B------:R-:W-:-:S05]  /*51a0*/  SEL R4, R114, R4, !P1 ;  /* 0x0000000472047207 */ /* 0x000fca0004800000 */
[----:B------:R-:W-:Y:S02]  /*51b0*/  IMAD.IADD R3, R0, 0x1, -R4 ;  /* 0x0000000100037824 */ /* 0x000fe400078e0a04 */
[----:B------:R-:W-:Y:S02]  /*51c0*/  IMAD.IADD R0, R4, 0x1, -R0 ;  /* 0x0000000104007824 */ /* 0x000fe400078e0a00 */
[----:B------:R-:W-:Y:S02]  /*51d0*/  IMAD R114, R3, R6, R114 ;  /* 0x0000000603727224 */ /* 0x000fe400078e0272 */
[----:B------:R-:W-:Y:S02]  /*51e0*/  IMAD R113, R0, R2, R113 ;  /* 0x0000000200717224 */ /* 0x000fe400078e0271 */
.L_x_87:
[----:B------:R-:W-:Y:S01]  /*51f0*/  ULOP3.LUT UP0, URZ, UR40, 0x1b0, URZ, 0xc0, !UPT ;  /* 0x000001b028ff7892 */ /* 0x000fe2000f80c0ff */
[----:B------:R-:W-:Y:S02]  /*5200*/  IADD3 R106, PT, PT, R106, 0x1, RZ ;  /* 0x000000016a6a7810 */ /* 0x000fe40007ffe0ff */
[----:B------:R-:W-:-:S06]  /*5210*/  @P3 SHF.R.U32.HI R115, RZ, 0x10, R9 ;  /* 0x00000010ff733819 */ /* 0x000fcc0000011609 */
[----:B------:R-:W-:Y:S05]  /*5220*/  BRA.U !UP0, `(.L_x_88) ;  /* 0x00000001087c7547 */ /* 0x000fea000b800000 */
[----:B------:R-:W-:Y:S01]  /*5230*/  MOV R2, 0x0 ;  /* 0x0000000000027802 */ /* 0x000fe20000000f00 */
[----:B------:R-:W1:Y:S01]  /*5240*/  LDCU.64 UR8, c[0x4][0x80] ;  /* 0x01001000ff0877ac */ /* 0x000e620008000a00 */
[----:B------:R-:W-:Y:S02]  /*5250*/  HFMA2 R12, -RZ, RZ, 0, 5.9604644775390625e-08 ;  /* 0x00000001ff0c7431 */ /* 0x000fe400000001ff */
[----:B------:R-:W-:Y:S01]  /*5260*/  IMAD.MOV.U32 R8, RZ, RZ, 0x70 ;  /* 0x00000070ff087424 */ /* 0x000fe200078e00ff */
[----:B------:R2:W3:Y:S01]  /*5270*/  LDC.64 R14, c[0x4][R2] ;  /* 0x01000000020e7b82 */ /* 0x0004e20000000a00 */
[----:B------:R-:W4:Y:S01]  /*5280*/  LDCU.64 UR6, c[0x4][0x88] ;  /* 0x01001100ff0677ac */ /* 0x000f220008000a00 */
[----:B------:R-:W-:Y:S01]  /*5290*/  IMAD.MOV.U32 R13, RZ, RZ, RZ ;  /* 0x000000ffff0d7224 */ /* 0x000fe200078e00ff */
[----:B------:R-:W2:Y:S01]  /*52a0*/  LDCU.64 UR4, c[0x4][0x8] ;  /* 0x01000100ff0477ac */ /* 0x000ea20008000a00 */
[----:B-1----:R-:W-:Y:S01]  /*52b0*/  IMAD.U32 R4, RZ, RZ, UR8 ;  /* 0x00000008ff047e24 */ /* 0x002fe2000f8e00ff */
[----:B------:R-:W-:Y:S01]  /*52c0*/  MOV R5, UR9 ;  /* 0x0000000900057c02 */ /* 0x000fe20008000f00 */
[----:B----4-:R-:W-:Y:S01]  /*52d0*/  IMAD.U32 R6, RZ, RZ, UR6 ;  /* 0x00000006ff067e24 */ /* 0x010fe2000f8e00ff */
[----:B------:R-:W-:Y:S01]  /*52e0*/  MOV R7, UR7 ;  /* 0x0000000700077c02 */ /* 0x000fe20008000f00 */
[----:B--2---:R-:W-:Y:S01]  /*52f0*/  IMAD.U32 R10, RZ, RZ, UR4 ;  /* 0x00000004ff0a7e24 */ /* 0x004fe2000f8e00ff */
[----:B------:R-:W-:-:S02]  /*5300*/  MOV R11, UR5 ;  /* 0x00000005000b7c02 */ /* 0x000fc40008000f00 */
[----:B------:R-:W-:-:S07]  /*5310*/  LEPC R20, `(.L_x_89) ;  /* 0x000000001014794e */ /* 0x000fce0000000000 */
[----:B---3-5:R-:W-:Y:S05]  /*5320*/  CALL.ABS.NOINC R14 ;  /* 0x000000000e007343 */ /* 0x028fea0003c00000 */
.L_x_89:
[----:B------:R-:W1:Y:S01]  /*5330*/  LDC.64 R2, c[0x4][R2] ;  /* 0x0100000002027b82 */ /* 0x000e620000000a00 */
[----:B------:R-:W2:Y:S01]  /*5340*/  LDCU.64 UR8, c[0x4][0x80] ;  /* 0x01001000ff0877ac */ /* 0x000ea20008000a00 */
[----:B------:R-:W-:Y:S02]  /*5350*/  HFMA2 R12, -RZ, RZ, 0, 5.9604644775390625e-08 ;  /* 0x00000001ff0c7431 */ /* 0x000fe400000001ff */
[----:B------:R-:W-:Y:S01]  /*5360*/  IMAD.MOV.U32 R8, RZ, RZ, 0x70 ;  /* 0x00000070ff087424 */ /* 0x000fe200078e00ff */
[----:B------:R-:W3:Y:S01]  /*5370*/  LDCU.64 UR6, c[0x4][0x88] ;  /* 0x01001100ff0677ac */ /* 0x000ee20008000a00 */
[----:B------:R-:W-:Y:S01]  /*5380*/  IMAD.MOV.U32 R13, RZ, RZ, RZ ;  /* 0x000000ffff0d7224 */ /* 0x000fe200078e00ff */
[----:B------:R-:W4:Y:S01]  /*5390*/  LDCU.64 UR4, c[0x4][0x8] ;  /* 0x01000100ff0477ac */ /* 0x000f220008000a00 */
[----:B--2---:R-:W-:Y:S02]  /*53a0*/  MOV R4, UR8 ;  /* 0x0000000800047c02 */ /* 0x004fe40008000f00 */
[----:B------:R-:W-:Y:S01]  /*53b0*/  MOV R5, UR9 ;  /* 0x0000000900057c02 */ /* 0x000fe20008000f00 */
[----:B---3--:R-:W-:Y:S01]  /*53c0*/  IMAD.U32 R6, RZ, RZ, UR6 ;  /* 0x00000006ff067e24 */ /* 0x008fe2000f8e00ff */
[----:B------:R-:W-:Y:S01]  /*53d0*/  MOV R7, UR7 ;  /* 0x0000000700077c02 */ /* 0x000fe20008000f00 */
[----:B----4-:R-:W-:Y:S01]  /*53e0*/  IMAD.U32 R10, RZ, RZ, UR4 ;  /* 0x00000004ff0a7e24 */ /* 0x010fe2000f8e00ff */
[----:B------:R-:W-:-:S02]  /*53f0*/  MOV R11, UR5 ;  /* 0x00000005000b7c02 */ /* 0x000fc40008000f00 */
[----:B------:R-:W-:-:S07]  /*5400*/  LEPC R20, `(.L_x_88) ;  /* 0x000000001014794e */ /* 0x000fce0000000000 */
[----:B-1----:R-:W-:Y:S05]  /*5410*/  CALL.ABS.NOINC R2 ;  /* 0x0000000002007343 */ /* 0x002fea0003c00000 */
.L_x_88:
[----:B------:R-:W1:Y:S01]  /*5420*/  LDC.64 R2, c[0x0][0x890] ;  /* 0x00022400ff027b82 */ /* 0x000e620000000a00 */
[----:B------:R-:W-:-:S06]  /*5430*/  ULOP3.LUT UR4, UR44, 0x1, URZ, 0x3c, !UPT ;  /* 0x000000012c047892 */ /* 0x000fcc000f8e3cff */
[----:B------:R-:W-:Y:S01]  /*5440*/  IMAD.U32 R112, RZ, RZ, UR4 ;  /* 0x00000004ff707e24 */ /* 0x000fe2000f8e00ff */
[----:B-1----:R-:W-:-:S04]  /*5450*/  ISETP.NE.U32.AND P4, PT, R2, RZ, PT ;  /* 0x000000ff0200720c */ /* 0x002fc80003f85070 */
[----:B------:R-:W-:-:S13]  /*5460*/  ISETP.NE.AND.EX P4, PT, R3, RZ, PT, P4 ;  /* 0x000000ff0300720c */ /* 0x000fda0003f85340 */
[----:B------:R-:W-:Y:S05]  /*5470*/  @!P4 BRA `(.L_x_90) ;  /* 0x000000000034c947 */ /* 0x000fea0003800000 */
[----:B------:R-:W1:Y:S02]  /*5480*/  LDCU.64 UR4, c[0x0][0x888] ;  /* 0x00011100ff0477ac */ /* 0x000e640008000a00 */
[----:B-1----:R-:W-:-:S04]  /*5490*/  UISETP.NE.U32.AND UP0, UPT, UR4, URZ, UPT ;  /* 0x000000ff0400728c */ /* 0x002fc8000bf05070 */
[----:B------:R-:W-:-:S09]  /*54a0*/  UISETP.NE.AND.EX UP0, UPT, UR5, URZ, UPT, UP0 ;  /* 0x000000ff0500728c */ /* 0x000fd2000bf05300 */
[----:B------:R-:W-:Y:S05]  /*54b0*/  BRA.U !UP0, `(.L_x_91) ;  /* 0x0000000108187547 */ /* 0x000fea000b800000 */
[----:B------:R-:W1:Y:S01]  /*54c0*/  LDC.64 R4, c[0x0][0x888] ;  /* 0x00022200ff047b82 */ /* 0x000e620000000a00 */
[----:B------:R-:W-:-:S04]  /*54d0*/  IMAD R0, R2, UR36, RZ ;  /* 0x0000002402007c24 */ /* 0x000fc8000f8e02ff */
[----:B-1----:R-:W-:-:S05]  /*54e0*/  IMAD.WIDE R4, R0, 0x4, R4 ;  /* 0x0000000400047825 */ /* 0x002fca00078e0204 */
[----:B-----5:R1:W5:Y:S01]  /*54f0*/  LDG.E R63, desc[UR38][R4.64] ;  /* 0x00000026043f7981 */ /* 0x020362000c1e1900 */
[----:B------:R-:W-:Y:S01]  /*5500*/  MOV R101, 0x1 ;  /* 0x0000000100657802 */ /* 0x000fe20000000f00 */
[----:B------:R-:W-:Y:S06]  /*5510*/  BRA `(.L_x_90) ;  /* 0x00000000000c7947 */ /* 0x000fec0003800000 */
.L_x_91:
[----:B------:R-:W1:Y:S01]  /*5520*/  LDCU UR4, c[0x0][0x880] ;  /* 0x00011000ff0477ac */ /* 0x000e620008000800 */
[----:B------:R-:W-:Y:S01]  /*5530*/  HFMA2 R101, -RZ, RZ, 0, 5.9604644775390625e-08 ;  /* 0x00000001ff657431 */ /* 0x000fe200000001ff */
[----:B-1---5:R-:W-:Y:S02]  /*5540*/  MOV R63, UR4 ;  /* 0x00000004003f7c02 */ /* 0x022fe40008000f00 */
.L_x_90:
[----:B-1----:R-:W1:Y:S02]  /*5550*/  LDC.64 R4, c[0x0][0x8b0] ;  /* 0x00022c00ff047b82 */ /* 0x002e640000000a00 */
        /* <DEDUP_REMOVED lines=11> */
[----:B------:R-:W-:Y:S05]  /*5610*/  BRA `(.L_x_92) ;  /* 0x0000000000087947 */ /* 0x000fea0003800000 */
.L_x_93:
[----:B------:R-:W1:Y:S02]  /*5620*/  LDCU UR4, c[0x0][0x8a0] ;  /* 0x00011400ff0477ac */ /* 0x000e640008000800 */
[----:B-1---5:R-:W-:Y:S02]  /*5630*/  MOV R42, UR4 ;  /* 0x00000004002a7c02 */ /* 0x022fe40008000f00 */
.L_x_92:
[----:B------:R-:W-:Y:S01]  /*5640*/  UISETP.NE.AND UP0, UPT, UR45, URZ, UPT ;  /* 0x000000ff2d00728c */ /* 0x000fe2000bf05270 */
[----:B------:R-:W-:-:S04]  /*5650*/  PLOP3.LUT P0, PT, PT, PT, PT, 0x8, 0x80 ;  /* 0x000000000080781c */ /* 0x000fc80003f0e170 */
[----:B------:R-:W-:-:S04]  /*5660*/  P2R R127, PR, RZ, 0x1 ;  /* 0x00000001ff7f7803 */ /* 0x000fc80000000000 */
[----:B------:R-:W-:Y:S05]  /*5670*/  BRA.U !UP0, `(.L_x_94) ;  /* 0x00000001083c7547 */ /* 0x000fea000b800000 */
[----:B------:R-:W-:-:S04]  /*5680*/  ISETP.NE.U32.AND P0, PT, R2, RZ, PT ;  /* 0x000000ff0200720c */ /* 0x000fc80003f05070 */
[----:B------:R-:W-:-:S13]  /*5690*/  ISETP.NE.AND.EX P0, PT, R3, RZ, PT, P0 ;  /* 0x000000ff0300720c */ /* 0x000fda0003f05300 */
[----:B-----5:R-:W-:-:S04]  /*56a0*/  @!P0 FSETP.EQ.AND P1, PT, R63, RZ, PT ;  /* 0x000000ff3f00820b */ /* 0x020fc80003f22000 */
[----:B------:R-:W-:Y:S01]  /*56b0*/  P2R R127, PR, RZ, 0x2 ;  /* 0x00000002ff7f7803 */ /* 0x000fe20000000000 */
[----:B------:R-:W-:Y:S08]  /*56c0*/  @!P0 BRA `(.L_x_94) ;  /* 0x0000000000288947 */ /* 0x000ff00003800000 */
[----:B------:R-:W2:Y:S01]  /*56d0*/  LDCU.64 UR4, c[0x0][0x888] ;  /* 0x00011100ff0477ac */ /* 0x000ea20008000a00 */
[----:B------:R-:W-:Y:S02]  /*56e0*/  LOP3.LUT P1, RZ, R101, 0xff, RZ, 0xc0, !PT ;  /* 0x000000ff65ff7812 */ /* 0x000fe4000782c0ff */
[----:B------:R-:W-:-:S04]  /*56f0*/  FSETP.NEU.AND P0, PT, R63, RZ, PT ;  /* 0x000000ff3f00720b */ /* 0x000fc80003f0d000 */
[----:B------:R-:W-:Y:S02]  /*5700*/  SEL R0, RZ, 0xffffffff, P0 ;  /* 0xffffffffff007807 */ /* 0x000fe40000000000 */
[----:B--2---:R-:W-:-:S04]  /*5710*/  ISETP.NE.U32.AND P2, PT, RZ, UR4, PT ;  /* 0x00000004ff007c0c */ /* 0x004fc8000bf45070 */
[----:B------:R-:W-:-:S04]  /*5720*/  ISETP.NE.AND.EX P2, PT, RZ, UR5, PT, P2 ;  /* 0x00000005ff007c0c */ /* 0x000fc8000bf45320 */
[----:B------:R-:W-:-:S04]  /*5730*/  @!P1 SEL R0, RZ, 0xffffffff, P2 ;  /* 0xffffffffff009807 */ /* 0x000fc80001000000 */
[----:B------:R-:W-:-:S04]  /*5740*/  LOP3.LUT R0, R0, 0x1, RZ, 0xc0, !PT ;  /* 0x0000000100007812 */ /* 0x000fc800078ec0ff */
[----:B------:R-:W-:-:S04]  /*5750*/  ISETP.EQ.U32.AND P0, PT, R0, 0x1, PT ;  /* 0x000000010000780c */ /* 0x000fc80003f02070 */
[----:B------:R-:W-:-:S09]  /*5760*/  P2R R127, PR, RZ, 0x1 ;  /* 0x00000001ff7f7803 */ /* 0x000fd20000000000 */
.L_x_94:
[----:B------:R-:W-:Y:S01]  /*5770*/  ISETP.NE.AND P5, PT, R127, RZ, PT ;  /* 0x000000ff7f00720c */ /* 0x000fe20003fa5270 */
[----:B------:R-:W-:Y:S01]  /*5780*/  IMAD.MOV.U32 R111, RZ, RZ, 0x1 ;  /* 0x00000001ff6f7424 */ /* 0x000fe200078e00ff */
[----:B------:R-:W-:Y:S01]  /*5790*/  LEA R3, R40, UR41, 0x3 ;  /* 0x0000002928037c11 */ /* 0x000fe2000f8e18ff */
[----:B------:R-:W-:Y:S01]  /*57a0*/  IMAD.SHL.U32 R104, R23, 0x80, RZ ;  /* 0x0000008017687824 */ /* 0x000fe200078e00ff */
[----:B------:R-:W-:Y:S01]  /*57b0*/  SHF.L.U32 R0, R118, 0x1f, RZ ;  /* 0x0000001f76007819 */ /* 0x000fe200000006ff */
[----:B------:R-:W-:Y:S01]  /*57c0*/  IMAD.SHL.U32 R103, R22, 0x80, RZ ;  /* 0x0000008016677824 */ /* 0x000fe200078e00ff */
[----:B-----5:R-:W-:Y:S01]  /*57d0*/  FSETP.NEU.AND P3, PT, R63, RZ, PT ;  /* 0x000000ff3f00720b */ /* 0x020fe20003f6d000 */
[----:B------:R-:W-:Y:S01]  /*57e0*/  IMAD R38, R40, 0x80, R41 ;  /* 0x0000008028267824 */ /* 0x000fe200078e0229 */
[----:B------:R-:W-:Y:S01]  /*57f0*/  CS2R R98, SRZ ;  /* 0x0000000000627805 */ /* 0x000fe2000001ff00 */
[----:B------:R-:W-:Y:S01]  /*5800*/  IMAD.MOV.U32 R39, RZ, RZ, RZ ;  /* 0x000000ffff277224 */ /* 0x000fe200078e00ff */
[----:B------:R-:W-:Y:S01]  /*5810*/  CS2R R96, SRZ ;  /* 0x0000000000607805 */ /* 0x000fe2000001ff00 */
[----:B------:R-:W-:Y:S01]  /*5820*/  IMAD.U32 R110, RZ, RZ, UR42 ;  /* 0x0000002aff6e7e24 */ /* 0x000fe2000f8e00ff */
[----:B------:R-:W-:Y:S01]  /*5830*/  CS2R R94, SRZ ;  /* 0x00000000005e7805 */ /* 0x000fe2000001ff00 */
[----:B------:R-:W-:Y:S01]  /*5840*/  VOTEU.ALL UP0, P5 ;  /* 0x0000000000ff7886 */ /* 0x000fe20002800000 */
[----:B------:R-:W-:Y:S01]  /*5850*/  @!P5 SHF.L.U32 R2, R112, 0x1f, RZ ;  /* 0x0000001f7002d819 */ /* 0x000fe200000006ff */
[----:B------:R-:W-:Y:S01]  /*5860*/  IMAD.U32 R109, RZ, RZ, UR43 ;  /* 0x0000002bff6d7e24 */ /* 0x000fe2000f8e00ff */
[----:B------:R-:W-:-:S02]  /*5870*/  CS2R R92, SRZ ;  /* 0x00000000005c7805 */ /* 0x000fc4000001ff00 */
[----:B------:R-:W-:Y:S01]  /*5880*/  CS2R R90, SRZ ;  /* 0x00000000005a7805 */ /* 0x000fe2000001ff00 */
[----:B------:R-:W-:Y:S01]  /*5890*/  @!UP0 ULEA UR4, UR43, UR41, 0x3 ;  /* 0x000000292b048291 */ /* 0x000fe2000f8e18ff */
[----:B------:R-:W-:Y:S02]  /*58a0*/  CS2R R88, SRZ ;  /* 0x0000000000587805 */ /* 0x000fe4000001ff00 */
[----:B------:R-:W-:Y:S02]  /*58b0*/  CS2R R86, SRZ ;  /* 0x0000000000567805 */ /* 0x000fe4000001ff00 */
[----:B------:R-:W-:-:S04]  /*58c0*/  CS2R R84, SRZ ;  /* 0x0000000000547805 */ /* 0x000fc8000001ff00 */
[----:B------:R2:W3:Y:S02]  /*58d0*/  @!P5 SYNCS.PHASECHK.TRANS64.TRYWAIT P1, [UR4+0x60], R2 ;  /* 0x00006002ff00d5a7 */ /* 0x0004e40008021104 */
[----:B------:R-:W4:Y:S01]  /*58e0*/  LDCU.64 UR4, c[0x0][0x888] ;  /* 0x00011100ff0477ac */ /* 0x000f220008000a00 */
[----:B------:R1:W3:Y:S01]  /*58f0*/  SYNCS.PHASECHK.TRANS64.TRYWAIT P0, [R3+URZ+0xd0], R0 ;  /* 0x0000d000030075a7 */ /* 0x0002e200080011ff */
[----:B----4-:R-:W-:-:S04]  /*5900*/  ISETP.NE.U32.AND P2, PT, RZ, UR4, PT ;  /* 0x00000004ff007c0c */ /* 0x010fc8000bf45070 */
[----:B------:R-:W-:-:S04]  /*5910*/  ISETP.NE.AND.EX P2, PT, RZ, UR5, PT, P2 ;  /* 0x00000005ff007c0c */ /* 0x000fc8000bf45320 */
[----:B--2---:R-:W-:Y:S02]  /*5920*/  SEL R2, RZ, 0xffffffff, P2 ;  /* 0xffffffffff027807 */ /* 0x004fe40001000000 */
[----:B------:R-:W-:Y:S02]  /*5930*/  LOP3.LUT P2, R102, R101, 0xff, RZ, 0xc0, !PT ;  /* 0x000000ff65667812 */ /* 0x000fe4000784c0ff */
[----:B-1----:R-:W-:-:S04]  /*5940*/  SEL R0, RZ, 0xffffffff, P3 ;  /* 0xffffffffff007807 */ /* 0x002fc80001800000 */
[----:B------:R-:W-:-:S04]  /*5950*/  @P4 SEL R0, R2, R0, !P2 ;  /* 0x0000000002004207 */ /* 0x000fc80005000000 */
[----:B------:R-:W-:-:S04]  /*5960*/  LOP3.LUT R0, R0, 0x1, RZ, 0xc0, !PT ;  /* 0x0000000100007812 */ /* 0x000fc800078ec0ff */
[----:B------:R-:W-:-:S04]  /*5970*/  ISETP.NE.U32.AND P2, PT, R0, 0x1, PT ;  /* 0x000000010000780c */ /* 0x000fc80003f45070 */
[----:B------:R-:W-:Y:S02]  /*5980*/  P2R R125, PR, RZ, 0x4 ;  /* 0x00000004ff7d7803 */ /* 0x000fe40000000000 */
[----:B---3--:R-:W-:Y:S02]  /*5990*/  @!P5 SEL R111, RZ, 0x1, !P1 ;  /* 0x00000001ff6fd807 */ /* 0x008fe40004800000 */
[----:B------:R-:W-:-:S07]  /*59a0*/  SEL R105, RZ, 0x1, !P0 ;  /* 0x00000001ff697807 */ /* 0x000fce0004000000 */
.L_x_207:
[----:B------:R-:W-:Y:S01]  /*59b0*/  ISETP.NE.AND P0, PT, R127, RZ, PT ;  /* 0x000000ff7f00720c */ /* 0x000fe20003f05270 */
[----:B------:R-:W-:Y:S05]  /*59c0*/  YIELD ;  /* 0x0000000000007946 */ /* 0x000fea0003800000 */
[----:B------:R-:W-:Y:S07]  /*59d0*/  BSSY B1, `(.L_x_95) ;  /* 0x000001a000017945 */ /* 0x000fee0003800000 */
[----:B------:R-:W-:Y:S05]  /*59e0*/  @P0 BRA `(.L_x_96) ;  /* 0x0000000000600947 */ /* 0x000fea0003800000 */
[----:B------:R-:W-:Y:S01]  /*59f0*/  ISETP.NE.AND P1, PT, R125, RZ, PT ;  /* 0x000000ff7d00720c */ /* 0x000fe20003f25270 */
[----:B------:R-:W-:Y:S01]  /*5a00*/  BSSY B0, `(.L_x_97) ;  /* 0x000000b000007945 */ /* 0x000fe20003800000 */
[----:B------:R-:W-:Y:S11]  /*5a10*/  ISETP.NE.AND P0, PT, R111, RZ, PT ;  /* 0x000000ff6f00720c */ /* 0x000ff60003f05270 */
[----:B------:R-:W-:Y:S05]  /*5a20*/  @P1 LEA R6, R109, R120, 0xd ;  /* 0x000000786d061211 */ /* 0x000fea00078e68ff */
[--C-:B------:R-:W-:Y:S02]  /*5a30*/  @P1 IMAD R5, R122, -0x10, R6.reuse ;  /* 0xfffffff07a051824 */ /* 0x100fe400078e0206 */
[----:B------:R-:W-:Y:S03]  /*5a40*/  @P1 IMAD R4, R121, -0x10, R6 ;  /* 0xfffffff079041824 */ /* 0x000fe600078e0206 */
[----:B------:R-:W-:Y:S01]  /*5a50*/  @P1 LEA R3, R119, R5, 0x4 ;  /* 0x0000000577031211 */ /* 0x000fe200078e20ff */
[----:B------:R-:W-:Y:S06]  /*5a60*/  @P0 BRA `(.L_x_98) ;  /* 0x0000000000100947 */ /* 0x000fec0003800000 */
[----:B------:R-:W-:Y:S02]  /*5a70*/  LEA R2, R109, UR41, 0x3 ;  /* 0x000000296d027c11 */ /* 0x000fe4000f8e18ff */
[----:B------:R-:W-:Y:S04]  /*5a80*/  SHF.L.U32 R0, R112, 0x1f, RZ ;  /* 0x0000001f70007819 */ /* 0x000fe800000006ff */
[----:B------:R-:W1:Y:S02]  /*5a90*/  SYNCS.PHASECHK.TRANS64.TRYWAIT P0, [R2+URZ+0x60], R0 ;  /* 0x00006000020075a7 */ /* 0x000e6400080011ff */
[----:B-1----:R-:W-:Y:S05]  /*5aa0*/  @!P0 BRA `(.L_x_99) ;  /* 0x0000004c00008947 */ /* 0x002fea0003800000 */
.L_x_98:
[----:B------:R-:W-:Y:S05]  /*5ab0*/  BSYNC B0 ;  /* 0x0000000000007941 */ /* 0x000fea0003800000 */
.L_x_97:
[----:B------:R-:W-:Y:S01]  /*5ac0*/  ISETP.NE.AND P0, PT, R125, RZ, PT ;  /* 0x000000ff7d00720c */ /* 0x000fe20003f05270 */
[----:B------:R-:W-:Y:S11]  /*5ad0*/  VIADD R109, R109, 0x1 ;  /* 0x000000016d6d7836 */ /* 0x000ff60000000000 */
[----:B------:R-:W-:Y:S01]  /*5ae0*/  @!UPT UIADD3 URZ, UPT, UPT, URZ, URZ, URZ ;  /* 0x000000fffffff290 */ /* 0x000fe2000fffe0ff */
[----:B------:R2:W3:Y:S04]  /*5af0*/  @P0 LDS.128 R84, [R6] ;  /* 0x0000000006540984 */ /* 0x0004e80000000c00 */
[----:B------:R2:W4:Y:S04]  /*5b00*/  @P0 LDS.128 R92, [R4+0x20] ;  /* 0x00002000045c0984 */ /* 0x0005280000000c00 */
[----:B------:R2:W2:Y:S04]  /*5b10*/  @P0 LDS.128 R88, [R5+0x10] ;  /* 0x0000100005580984 */ /* 0x0004a80000000c00 */
[----:B------:R2:W2:Y:S01]  /*5b20*/  @P0 LDS.128 R96, [R3+0x10] ;  /* 0x0000100003600984 */ /* 0x0004a20000000c00 */
[C---:B------:R-:W-:Y:S04]  /*5b30*/  ISETP.NE.AND P0, PT, R109.reuse, 0x4, PT ;  /* 0x000000046d00780c */ /* 0x040fe80003f05270 */
[----:B-1----:R-:W-:Y:S02]  /*5b40*/  SEL R0, RZ, 0x1, P0 ;  /* 0x00000001ff007807 */ /* 0x002fe40000000000 */
[----:B------:R-:W-:Y:S02]  /*5b50*/  SEL R109, R109, RZ, P0 ;  /* 0x000000ff6d6d7207 */ /* 0x000fe40000000000 */
[----:B------:R-:W-:Y:S02]  /*5b60*/  LOP3.LUT R112, R112, R0, RZ, 0x3c, !PT ;  /* 0x0000000070707212 */ /* 0x000fe400078e3cff */
.L_x_96:
[----:B------:R-:W-:Y:S05]  /*5b70*/  BSYNC B1 ;  /* 0x0000000000017941 */ /* 0x000fea0003800000 */
.L_x_95:
[C---:B------:R-:W-:Y:S01]  /*5b80*/  LOP3.LUT P1, RZ, R39.reuse, R105, RZ, 0xfc, !PT ;  /* 0x0000006927ff7212 */ /* 0x040fe2000782fcff */
[----:B------:R-:W-:Y:S01]  /*5b90*/  IMAD.SHL.U32 R37, R39, 0x20, RZ ;  /* 0x0000002027257824 */ /* 0x000fe200078e00ff */
[----:B------:R-:W-:Y:S01]  /*5ba0*/  LEA R128, R40, UR41, 0x3 ;  /* 0x0000002928807c11 */ /* 0x000fe2000f8e18ff */
[----:B------:R-:W-:Y:S02]  /*5bb0*/  BSSY B0, `(.L_x_100) ;  /* 0x0000009000007945 */ /* 0x000fe40003800000 */
[----:B------:R-:W-:Y:S05]  /*5bc0*/  IMAD.IADD R2, R38, 0x1, R37 ;  /* 0x0000000126027824 */ /* 0x000fea00078e0225 */
[----:B------:R-:W-:Y:S04]  /*5bd0*/  SHF.R.U32.HI R0, RZ, 0x15, R2 ;  /* 0x00000015ff007819 */ /* 0x000fe80000011602 */
[----:B------:R-:W-:Y:S01]  /*5be0*/  LOP3.LUT P0, RZ, R0, 0x3, R124, 0x48, !PT ;  /* 0x0000000300ff7812 */ /* 0x000fe2000780487c */
[----:B------:R-:W-:Y:S01]  /*5bf0*/  @!UPT UIADD3 URZ, UPT, UPT, URZ, URZ, URZ ;  /* 0x000000fffffff290 */ /* 0x000fe2000fffe0ff */
[----:B------:R-:W-:Y:S11]  /*5c00*/  @P1 BRA `(.L_x_101) ;  /* 0x00000000000c1947 */ /* 0x000ff60003800000 */
[----:B------:R-:W-:Y:S04]  /*5c10*/  SHF.L.U32 R0, R118, 0x1f, RZ ;  /* 0x0000001f76007819 */ /* 0x000fe800000006ff */
[----:B------:R-:W1:Y:S02]  /*5c20*/  SYNCS.PHASECHK.TRANS64.TRYWAIT P1, [R128+URZ+0xd0], R0 ;  /* 0x0000d000800075a7 */ /* 0x000e6400080211ff */
[----:B-1----:R-:W-:Y:S05]  /*5c30*/  @!P1 BRA `(.L_x_102) ;  /* 0x0000004800b09947 */ /* 0x002fea0003800000 */
.L_x_101:
[----:B------:R-:W-:Y:S05]  /*5c40*/  BSYNC B0 ;  /* 0x0000000000007941 */ /* 0x000fea0003800000 */
.L_x_100:
[----:B------:R-:W-:Y:S05]  /*5c50*/  @!P0 BRA `(.L_x_103) ;  /* 0x0000000000408947 */ /* 0x000fea0003800000 */
[----:B------:R-:W2:Y:S01]  /*5c60*/  LDCU.64 UR8, c[0x4][0x70] ;  /* 0x01000e00ff0877ac */ /* 0x000ea20008000a00 */
[----:B------:R-:W-:Y:S01]  /*5c70*/  MOV R15, 0x0 ;  /* 0x00000000000f7802 */ /* 0x000fe20000000f00 */
[----:B------:R-:W-:Y:S02]  /*5c80*/  HFMA2 R12, -RZ, RZ, 0, 5.9604644775390625e-08 ;  /* 0x00000001ff0c7431 */ /* 0x000fe400000001ff */
[----:B------:R-:W-:Y:S02]  /*5c90*/  IMAD.MOV.U32 R8, RZ, RZ, 0x192 ;  /* 0x00000192ff087424 */ /* 0x000fe400078e00ff */
[----:B------:R-:W-:Y:S01]  /*5ca0*/  IMAD.MOV.U32 R13, RZ, RZ, RZ ;  /* 0x000000ffff0d7224 */ /* 0x000fe200078e00ff */
[----:B------:R-:W1:Y:S01]  /*5cb0*/  LDCU.64 UR6, c[0x4][0x78] ;  /* 0x01000f00ff0677ac */ /* 0x000e620008000a00 */
[----:B------:R-:W3:Y:S01]  /*5cc0*/  LDC.64 R14, c[0x4][R15] ;  /* 0x010000000f0e7b82 */ /* 0x000ee20000000a00 */
[----:B------:R-:W5:Y:S01]  /*5cd0*/  LDCU.64 UR4, c[0x4][0x10] ;  /* 0x01000200ff0477ac */ /* 0x000f620008000a00 */
[----:B--2---:R-:W-:Y:S01]  /*5ce0*/  MOV R5, UR9 ;  /* 0x0000000900057c02 */ /* 0x004fe20008000f00 */
[----:B------:R-:W-:Y:S01]  /*5cf0*/  IMAD.U32 R4, RZ, RZ, UR8 ;  /* 0x00000008ff047e24 */ /* 0x000fe2000f8e00ff */
[----:B-1----:R-:W-:Y:S01]  /*5d00*/  MOV R7, UR7 ;  /* 0x0000000700077c02 */ /* 0x002fe20008000f00 */
[----:B------:R-:W-:Y:S01]  /*5d10*/  IMAD.U32 R6, RZ, RZ, UR6 ;  /* 0x00000006ff067e24 */ /* 0x000fe2000f8e00ff */
[----:B-----5:R-:W-:Y:S01]  /*5d20*/  MOV R11, UR5 ;  /* 0x00000005000b7c02 */ /* 0x020fe20008000f00 */
[----:B------:R-:W-:Y:S02]  /*5d30*/  IMAD.U32 R10, RZ, RZ, UR4 ;  /* 0x00000004ff0a7e24 */ /* 0x000fe4000f8e00ff */
[----:B------:R-:W-:Y:S07]  /*5d40*/  LEPC R20, `(.L_x_103) ;  /* 0x000000001014794e */ /* 0x000fee0000000000 */
[----:B---34-:R-:W-:Y:S05]  /*5d50*/  CALL.ABS.NOINC R14 ;  /* 0x000000000e007343 */ /* 0x018fea0003c00000 */
.L_x_103:
[----:B------:R-:W-:Y:S05]  /*5d60*/  WARPSYNC.ALL ;  /* 0x0000000000007948 */ /* 0x000fea0003800000 */
[----:B------:R-:W-:Y:S01]  /*5d70*/  R2UR UR4, R2 ;  /* 0x00000000020472ca */ /* 0x000fe200000e0000 */
[--C-:B---3--:R-:W-:Y:S01]  /*5d80*/  HADD2.F32 R43, -RZ, R84.reuse.H0_H0 ;  /* 0x20000054ff2b7230 */ /* 0x108fe20000004100 */
[----:B------:R-:W-:Y:S01]  /*5d90*/  MOV R64, 0x3bbb989d ;  /* 0x3bbb989d00407802 */ /* 0x000fe20000000f00 */
[----:B------:R-:W-:Y:S01]  /*5da0*/  HADD2.F32 R44, -RZ, R84.H1_H1 ;  /* 0x30000054ff2c7230 */ /* 0x000fe20000004100 */
[----:B------:R-:W-:Y:S01]  /*5db0*/  ISETP.NE.AND P1, PT, R39, 0x3, PT ;  /* 0x000000032700780c */ /* 0x000fe20003f25270 */
[--C-:B------:R-:W-:Y:S01]  /*5dc0*/  HADD2.F32 R45, -RZ, R85.reuse.H0_H0 ;  /* 0x20000055ff2d7230 */ /* 0x100fe20000004100 */
[----:B------:R-:W-:Y:S07]  /*5dd0*/  BSSY.RECONVERGENT B1, `(.L_x_104) ;  /* 0x0000177000017945 */ /* 0x000fee0003800200 */
[----:B--2---:R-:W1:Y:S04]  /*5de0*/  LDTM.x32 R4, tmem[UR4] ;  /* 0x00000004000479ee */ /* 0x004e6800082c0000 */
[----:B------:R-:W-:Y:S01]  /*5df0*/  @!P1 NOP ;  /* 0x0000000000009918 */ /* 0x000fe20000000000 */
[----:B------:R-:W-:Y:S01]  /*5e00*/  @!P1 IADD3 R128, PT, PT, R128, 0xf0, RZ ;  /* 0x000000f080809810 */ /* 0x000fe20007ffe0ff */
[C---:B-1----:R-:W-:Y:S01]  /*5e10*/  FMUL R0, R42.reuse, R4 ;  /* 0x000000042a007220 */ /* 0x042fe20000400000 */
[C---:B------:R-:W-:Y:S01]  /*5e20*/  FMUL R4, R42.reuse, R8 ;  /* 0x000000082a047220 */ /* 0x040fe20000400000 */
        /* <DEDUP_REMOVED lines=17> */
[----:B------:R-:W-:Y:S02]  /*5f40*/  HADD2.F32 R32, -RZ, R85.H1_H1 ;  /* 0x30000055ff207230 */ /* 0x000fe40000004100 */
[C---:B------:R-:W-:Y:S01]  /*5f50*/  FMUL R18, R42.reuse, R22 ;  /* 0x000000162a127220 */ /* 0x040fe20000400000 */
[C---:B------:R-:W-:Y:S01]  /*5f60*/  FMUL R29, R42.reuse, R33 ;  /* 0x000000212a1d7220 */ /* 0x040fe20000400000 */
[C---:B------:R-:W-:Y:S01]  /*5f70*/  FMUL R7, R42.reuse, R7 ;  /* 0x000000072a077220 */ /* 0x040fe20000400000 */
[C---:B------:R-:W-:Y:S01]  /*5f80*/  FFMA R0, R63.reuse, R43, R0 ;  /* 0x0000002b3f007223 */ /* 0x040fe20000000000 */
[--C-:B------:R-:W-:Y:S02]  /*5f90*/  HADD2.F32 R33, -RZ, R86.reuse.H0_H0 ;  /* 0x20000056ff217230 */ /* 0x100fe40000004100 */
[C---:B------:R-:W-:Y:S01]  /*5fa0*/  FMUL R22, R42.reuse, R26 ;  /* 0x0000001a2a167220 */ /* 0x040fe20000400000 */
[C---:B------:R-:W-:Y:S01]  /*5fb0*/  FMUL R26, R42.reuse, R30 ;  /* 0x0000001e2a1a7220 */ /* 0x040fe20000400000 */
[C---:B------:R-:W-:Y:S01]  /*5fc0*/  FFMA R2, R63.reuse, R44, R2 ;  /* 0x0000002c3f027223 */ /* 0x040fe20000000002 */
[C---:B------:R-:W-:Y:S01]  /*5fd0*/  FMUL R30, R42.reuse, R34 ;  /* 0x000000222a1e7220 */ /* 0x040fe20000400000 */
[C---:B------:R-:W-:Y:S01]  /*5fe0*/  FFMA R3, R63.reuse, R45, R3 ;  /* 0x0000002d3f037223 */ /* 0x040fe20000000003 */
[----:B------:R-:W-:Y:S02]  /*5ff0*/  HADD2.F32 R34, -RZ, R86.H1_H1 ;  /* 0x30000056ff227230 */ /* 0x000fe40000004100 */
[C---:B------:R-:W-:Y:S01]  /*6000*/  FFMA R7, R63.reuse, R32, R7 ;  /* 0x000000203f077223 */ /* 0x040fe20000000007 */
[--C-:B------:R-:W-:Y:S02]  /*6010*/  HADD2.F32 R32, -RZ, R87.reuse.H0_H0 ;  /* 0x20000057ff207230 */ /* 0x100fe40000004100 */
[C---:B------:R-:W-:Y:S01]  /*6020*/  FFMA R4, R63.reuse, R33, R4 ;  /* 0x000000213f047223 */ /* 0x040fe20000000004 */
[----:B------:R-:W-:Y:S02]  /*6030*/  HADD2.F32 R43, -RZ, R87.H1_H1 ;  /* 0x30000057ff2b7230 */ /* 0x000fe40000004100 */
[C---:B------:R-:W-:Y:S01]  /*6040*/  FMUL R11, R42.reuse, R11 ;  /* 0x0000000b2a0b7220 */ /* 0x040fe20000400000 */
[--C-:B------:R-:W-:Y:S02]  /*6050*/  HADD2.F32 R33, -RZ, R88.reuse.H0_H0 ;  /* 0x20000058ff217230 */ /* 0x100fe40000004100 */
[C---:B------:R-:W-:Y:S01]  /*6060*/  FFMA R5, R63.reuse, R34, R5 ;  /* 0x000000223f057223 */ /* 0x040fe20000000005 */
[C---:B------:R-:W-:Y:S01]  /*6070*/  FFMA R6, R63.reuse, R32, R6 ;  /* 0x000000203f067223 */ /* 0x040fe20000000006 */
[C---:B------:R-:W-:Y:S01]  /*6080*/  FFMA R11, R63.reuse, R43, R11 ;  /* 0x0000002b3f0b7223 */ /* 0x040fe2000000000b */
[----:B------:R-:W-:Y:S02]  /*6090*/  HADD2.F32 R32, -RZ, R88.H1_H1 ;  /* 0x30000058ff207230 */ /* 0x000fe40000004100 */
[C---:B------:R-:W-:Y:S01]  /*60a0*/  FFMA R8, R63.reuse, R33, R8 ;  /* 0x000000213f087223 */ /* 0x040fe20000000008 */
[--C-:B------:R-:W-:Y:S02]  /*60b0*/  HADD2.F32 R34, -RZ, R89.reuse.H0_H0 ;  /* 0x20000059ff227230 */ /* 0x100fe40000004100 */
[C---:B------:R-:W-:Y:S01]  /*60c0*/  FMUL R15, R42.reuse, R15 ;  /* 0x0000000f2a0f7220 */ /* 0x040fe20000400000 */
[----:B------:R-:W-:Y:S02]  /*60d0*/  HADD2.F32 R33, -RZ, R89.H1_H1 ;  /* 0x30000059ff217230 */ /* 0x000fe40000004100 */
[C---:B------:R-:W-:Y:S01]  /*60e0*/  FFMA R9, R63.reuse, R32, R9 ;  /* 0x000000203f097223 */ /* 0x040fe20000000009 */
[--C-:B------:R-:W-:Y:S02]  /*60f0*/  HADD2.F32 R43, -RZ, R90.reuse.H0_H0 ;  /* 0x2000005aff2b7230 */ /* 0x100fe40000004100 */
[C---:B------:R-:W-:Y:S01]  /*6100*/  FFMA R10, R63.reuse, R34, R10 ;  /* 0x000000223f0a7223 */ /* 0x040fe2000000000a */
[----:B------:R-:W-:Y:S02]  /*6110*/  HADD2.F32 R32, -RZ, R90.H1_H1 ;  /* 0x3000005aff207230 */ /* 0x000fe40000004100 */
[C---:B------:R-:W-:Y:S01]  /*6120*/  FFMA R15, R63.reuse, R33, R15 ;  /* 0x000000213f0f7223 */ /* 0x040fe2000000000f */
[--C-:B------:R-:W-:Y:S02]  /*6130*/  HADD2.F32 R33, -RZ, R91.reuse.H0_H0 ;  /* 0x2000005bff217230 */ /* 0x100fe40000004100 */
[C---:B------:R-:W-:Y:S01]  /*6140*/  FFMA R12, R63.reuse, R43, R12 ;  /* 0x0000002b3f0c7223 */ /* 0x040fe2000000000c */
[----:B------:R-:W-:Y:S02]  /*6150*/  HADD2.F32 R34, -RZ, R91.H1_H1 ;  /* 0x3000005bff227230 */ /* 0x000fe40000004100 */
[C---:B------:R-:W-:Y:S01]  /*6160*/  FFMA R13, R63.reuse, R32, R13 ;  /* 0x000000203f0d7223 */ /* 0x040fe2000000000d */
[--C-:B----4-:R-:W-:Y:S02]  /*6170*/  HADD2.F32 R32, -RZ, R92.reuse.H0_H0 ;  /* 0x2000005cff207230 */ /* 0x110fe40000004100 */
[C---:B------:R-:W-:Y:S01]  /*6180*/  FMUL R19, R42.reuse, R19 ;  /* 0x000000132a137220 */ /* 0x040fe20000400000 */
[----:B------:R-:W-:Y:S02]  /*6190*/  HADD2.F32 R43, -RZ, R92.H1_H1 ;  /* 0x3000005cff2b7230 */ /* 0x000fe40000004100 */
[C---:B------:R-:W-:Y:S01]  /*61a0*/  FFMA R14, R63.reuse, R33, R14 ;  /* 0x000000213f0e7223 */ /* 0x040fe2000000000e */
        /* <DEDUP_REMOVED lines=9> */
[C---:B------:R-:W-:Y:S01]  /*6240*/  FMUL R27, R42.reuse, R27 ;  /* 0x0000001b2a1b7220 */ /* 0x040fe20000400000 */
[--C-:B------:R-:W-:Y:S02]  /*6250*/  HADD2.F32 R43, -RZ, R95.reuse.H0_H0 ;  /* 0x2000005fff2b7230 */ /* 0x100fe40000004100 */
[C---:B------:R-:W-:Y:S01]  /*6260*/  FFMA R23, R63.reuse, R32, R23 ;  /* 0x000000203f177223 */ /* 0x040fe20000000017 */
[C---:B------:R-:W-:Y:S01]  /*6270*/  FFMA R20, R63.reuse, R34, R20 ;  /* 0x000000223f147223 */ /* 0x040fe20000000014 */
        /* <DEDUP_REMOVED lines=17> */
[----:B------:R-:W-:Y:S02]  /*6390*/  HFMA2 R33, -RZ, RZ, 3.7421875, 0 ;  /* 0x437c0000ff217431 */ /* 0x000fe400000001ff */
[----:B------:R-:W-:Y:S02]  /*63a0*/  HADD2.F32 R43, -RZ, R99.H1_H1 ;  /* 0x30000063ff2b7230 */ /* 0x000fe40000004100 */
[----:B------:R-:W-:Y:S01]  /*63b0*/  FMUL R35, R42, R35 ;  /* 0x000000232a237220 */ /* 0x000fe20000400000 */
[C---:B------:R-:W-:Y:S01]  /*63c0*/  FFMA R29, R63.reuse, R32, R29 ;  /* 0x000000203f1d7223 */ /* 0x040fe2000000001d */
[C---:B------:R-:W-:Y:S02]  /*63d0*/  FFMA R30, R63.reuse, R34, R30 ;  /* 0x000000223f1e7223 */ /* 0x040fe4000000001e */
[----:B------:R-:W-:Y:S01]  /*63e0*/  FFMA R35, R63, R43, R35 ;  /* 0x0000002b3f237223 */ /* 0x000fe20000000023 */
[-C--:B------:R-:W-:Y:S04]  /*63f0*/  FFMA.SAT R34, R0, -R64.reuse, 0.5 ;  /* 0x3f00000000227423 */ /* 0x080fe80000002840 */
[-C--:B------:R-:W-:Y:S04]  /*6400*/  FFMA.RM R34, R34, R33.reuse, 12582913 ;  /* 0x4b40000122227423 */ /* 0x080fe80000004021 */
[----:B------:R-:W-:Y:S04]  /*6410*/  FADD R32, R34, -12583039 ;  /* 0xcb40007f22207421 */ /* 0x000fe80000000000 */
[C---:B------:R-:W-:Y:S04]  /*6420*/  FFMA R32, R0.reuse, -1.4426950216293334961, -R32 ;  /* 0xbfb8aa3b00207823 */ /* 0x040fe80000000820 */
[----:B------:R-:W-:Y:S01]  /*6430*/  FFMA R32, R0, -1.925963033500011079e-08, R32 ;  /* 0xb2a5706000207823 */ /* 0x000fe20000000020 */
[-C--:B------:R-:W-:Y:S04]  /*6440*/  FFMA.SAT R0, R2, -R64.reuse, 0.5 ;  /* 0x3f00000002007423 */ /* 0x080fe80000002840 */
[-C--:B------:R-:W-:Y:S01]  /*6450*/  FFMA.RM R43, R0, R33.reuse, 12582913 ;  /* 0x4b400001002b7423 */ /* 0x080fe20000004021 */
[----:B------:R-:W1:Y:S03]  /*6460*/  MUFU.EX2 R32, R32 ;  /* 0x0000002000207308 */ /* 0x000e660000000800 */
[----:B------:R-:W-:Y:S04]  /*6470*/  FADD R0, R43, -12583039 ;  /* 0xcb40007f2b007421 */ /* 0x000fe80000000000 */
[C---:B------:R-:W-:Y:S04]  /*6480*/  FFMA R0, R2.reuse, -1.4426950216293334961, -R0 ;  /* 0xbfb8aa3b02007823 */ /* 0x040fe80000000800 */
[----:B------:R-:W-:Y:S01]  /*6490*/  FFMA R0, R2, -1.925963033500011079e-08, R0 ;  /* 0xb2a5706002007823 */ /* 0x000fe20000000000 */
[CC--:B------:R-:W-:Y:S03]  /*64a0*/  FFMA.SAT R2, R3.reuse, -R64.reuse, 0.5 ;  /* 0x3f00000003027423 */ /* 0x0c0fe60000002840 */
[----:B------:R-:W2:Y:S01]  /*64b0*/  MUFU.EX2 R65, R0 ;  /* 0x0000000000417308 */ /* 0x000ea20000000800 */
[-C--:B------:R-:W-:Y:S04]  /*64c0*/  FFMA.RM R44, R2, R33.reuse, 12582913 ;  /* 0x4b400001022c7423 */ /* 0x080fe80000004021 */
[----:B------:R-:W-:Y:S04]  /*64d0*/  FADD R2, R44, -12583039 ;  /* 0xcb40007f2c027421 */ /* 0x000fe80000000000 */
[C---:B------:R-:W-:Y:S04]  /*64e0*/  FFMA R2, R3.reuse, -1.4426950216293334961, -R2 ;  /* 0xbfb8aa3b03027823 */ /* 0x040fe80000000802 */
[----:B------:R-:W-:Y:S01]  /*64f0*/  FFMA R2, R3, -1.925963033500011079e-08, R2 ;  /* 0xb2a5706003027823 */ /* 0x000fe20000000002 */
[-C--:B------:R-:W-:Y:S03]  /*6500*/  FFMA.SAT R3, R7, -R64.reuse, 0.5 ;  /* 0x3f00000007037423 */ /* 0x080fe60000002840 */
[----:B------:R-:W3:Y:S01]  /*6510*/  MUFU.EX2 R66, R2 ;  /* 0x0000000200427308 */ /* 0x000ee20000000800 */
[-C--:B------:R-:W-:Y:S04]  /*6520*/  FFMA.RM R45, R3, R33.reuse, 12582913 ;  /* 0x4b400001032d7423 */ /* 0x080fe80000004021 */
[----:B------:R-:W-:Y:S04]  /*6530*/  FADD R3, R45, -12583039 ;  /* 0xcb40007f2d037421 */ /* 0x000fe80000000000 */
[C---:B------:R-:W-:Y:S04]  /*6540*/  FFMA R3, R7.reuse, -1.4426950216293334961, -R3 ;  /* 0xbfb8aa3b07037823 */ /* 0x040fe80000000803 */
[----:B------:R-:W-:Y:S01]  /*6550*/  FFMA R3, R7, -1.925963033500011079e-08, R3 ;  /* 0xb2a5706007037823 */ /* 0x000fe20000000003 */
[-C--:B------:R-:W-:Y:S03]  /*6560*/  FFMA.SAT R7, R4, -R64.reuse, 0.5 ;  /* 0x3f00000004077423 */ /* 0x080fe60000002840 */
[----:B------:R-:W4:Y:S01]  /*6570*/  MUFU.EX2 R67, R3 ;  /* 0x0000000300437308 */ /* 0x000f220000000800 */
[-C--:B------:R-:W-:Y:S04]  /*6580*/  FFMA.RM R46, R7, R33.reuse, 12582913 ;  /* 0x4b400001072e7423 */ /* 0x080fe80000004021 */
[----:B------:R-:W-:Y:S04]  /*6590*/  FADD R7, R46, -12583039 ;  /* 0xcb40007f2e077421 */ /* 0x000fe80000000000 */
[C---:B------:R-:W-:Y:S04]  /*65a0*/  FFMA R7, R4.reuse, -1.4426950216293334961, -R7 ;  /* 0xbfb8aa3b04077823 */ /* 0x040fe80000000807 */
[----:B------:R-:W-:Y:S01]  /*65b0*/  FFMA R7, R4, -1.925963033500011079e-08, R7 ;  /* 0xb2a5706004077823 */ /* 0x000fe20000000007 */
[-C--:B------:R-:W-:Y:S03]  /*65c0*/  FFMA.SAT R4, R5, -R64.reuse, 0.5 ;  /* 0x3f00000005047423 */ /* 0x080fe60000002840 */
[----:B------:R-:W5:Y:S01]  /*65d0*/  MUFU.EX2 R68, R7 ;  /* 0x0000000700447308 */ /* 0x000f620000000800 */
        /* <DEDUP_REMOVED lines=40> */
[-C--:B------:R-:W-:Y:S04]  /*6860*/  FFMA.SAT R15, R12, -R64.reuse, 0.5 ;  /* 0x3f0000000c0f7423 */ /* 0x080fe80000002840 */
[-C--:B------:R-:W-:Y:S04]  /*6870*/  FFMA.RM R54, R15, R33.reuse, 12582913 ;  /* 0x4b4000010f367423 */ /* 0x080fe80000004021 */
[----:B------:R-:W-:Y:S04]  /*6880*/  FADD R15, R54, -12583039 ;  /* 0xcb40007f360f7421 */ /* 0x000fe80000000000 */
[C---:B------:R-:W-:Y:S04]  /*6890*/  FFMA R15, R12.reuse, -1.4426950216293334961, -R15 ;  /* 0xbfb8aa3b0c0f7823 */ /* 0x040fe8000000080f */
[----:B------:R-:W-:Y:S01]  /*68a0*/  FFMA R15, R12, -1.925963033500011079e-08, R15 ;  /* 0xb2a570600c0f7823 */ /* 0x000fe2000000000f */
[-C--:B------:R-:W-:Y:S03]  /*68b0*/  FFMA.SAT R12, R13, -R64.reuse, 0.5 ;  /* 0x3f0000000d0c7423 */ /* 0x080fe60000002840 */
[----:B------:R-:W-:Y:S01]  /*68c0*/  MUFU.EX2 R75, R15 ;  /* 0x0000000f004b7308 */ /* 0x000fe20000000800 */
        /* <DEDUP_REMOVED lines=22> */
[----:B------:R1:W-:Y:S01]  /*6a30*/  MUFU.EX2 R78, R19 ;  /* 0x00000013004e7308 */ /* 0x0003e20000000800 */
[-C--:B------:R-:W-:Y:S04]  /*6a40*/  FFMA.RM R59, R16, R33.reuse, 12582913 ;  /* 0x4b400001103b7423 */ /* 0x080fe80000004021 */
[----:B------:R-:W-:Y:S04]  /*6a50*/  FADD R16, R59, -12583039 ;  /* 0xcb40007f3b107421 */ /* 0x000fe80000000000 */
[C---:B------:R-:W-:Y:S04]  /*6a60*/  FFMA R16, R17.reuse, -1.4426950216293334961, -R16 ;  /* 0xbfb8aa3b11107823 */ /* 0x040fe80000000810 */
[----:B------:R-:W-:Y:S01]  /*6a70*/  FFMA R16, R17, -1.925963033500011079e-08, R16 ;  /* 0xb2a5706011107823 */ /* 0x000fe20000000010 */
[-C--:B------:R-:W-:Y:S01]  /*6a80*/  FFMA.SAT R17, R18, -R64.reuse, 0.5 ;  /* 0x3f00000012117423 */ /* 0x080fe20000002840 */
[----:B-1----:R-:W-:Y:S03]  /*6a90*/  SHF.L.U32 R19, R48, 0x17, RZ ;  /* 0x0000001730137819 */ /* 0x002fe600000006ff */
        /* <DEDUP_REMOVED lines=10> */
[-C--:B------:R-:W-:Y:S03]  /*6b40*/  FFMA.SAT R23, R20, -R64.reuse, 0.5 ;  /* 0x3f00000014177423 */ /* 0x080fe60000002840 */
[----:B------:R2:W-:Y:S01]  /*6b50*/  MUFU.EX2 R80, R18 ;  /* 0x0000001200507308 */ /* 0x0005e20000000800 */
[-C--:B------:R-:W-:Y:S01]  /*6b60*/  FFMA.RM R62, R23, R33.reuse, 12582913 ;  /* 0x4b400001173e7423 */ /* 0x080fe20000004021 */
[----:B-1----:R-:W-:Y:S03]  /*6b70*/  MOV R17, UR37 ;  /* 0x0000002500117c02 */ /* 0x002fe60008000f00 */
[----:B------:R-:W-:Y:S01]  /*6b80*/  FADD R23, R62, -12583039 ;  /* 0xcb40007f3e177421 */ /* 0x000fe20000000000 */
[----:B------:R-:W-:Y:S03]  /*6b90*/  @!P1 PRMT R17, R17, 0x654, R128 ;  /* 0x0000065411119816 */ /* 0x000fe60000000080 */
[C---:B------:R-:W-:Y:S01]  /*6ba0*/  FFMA R23, R20.reuse, -1.4426950216293334961, -R23 ;  /* 0xbfb8aa3b14177823 */ /* 0x040fe20000000817 */
[----:B------:R1:W-:Y:S03]  /*6bb0*/  @!P1 SYNCS.ARRIVE.TRANS64.RED.A1T0 RZ, [R17+URZ], RZ ;  /* 0x000000ff11ff99a7 */ /* 0x0003e600081004ff */
[----:B------:R-:W-:Y:S01]  /*6bc0*/  FFMA R23, R20, -1.925963033500011079e-08, R23 ;  /* 0xb2a5706014177823 */ /* 0x000fe20000000017 */
[CC--:B------:R-:W-:Y:S03]  /*6bd0*/  FFMA.SAT R20, R21.reuse, -R64.reuse, 0.5 ;  /* 0x3f00000015147423 */ /* 0x0c0fe60000002840 */
[----:B------:R3:W-:Y:S01]  /*6be0*/  MUFU.EX2 R81, R23 ;  /* 0x0000001700517308 */ /* 0x0007e20000000800 */
[-C--:B------:R-:W-:Y:S01]  /*6bf0*/  FFMA.RM R20, R20, R33.reuse, 12582913 ;  /* 0x4b40000114147423 */ /* 0x080fe20000004021 */
[----:B--2---:R-:W-:Y:S03]  /*6c00*/  @!P1 IADD3 R18, PT, PT, R40, 0x1, RZ ;  /* 0x0000000128129810 */ /* 0x004fe60007ffe0ff */
[----:B------:R-:W-:Y:S01]  /*6c10*/  FADD R0, R20, -12583039 ;  /* 0xcb40007f14007421 */ /* 0x000fe20000000000 */
[C---:B------:R-:W-:Y:S03]  /*6c20*/  @!P1 ISETP.NE.AND P0, PT, R18.reuse, 0x4, PT ;  /* 0x000000041200980c */ /* 0x040fe60003f05270 */
[C---:B------:R-:W-:Y:S01]  /*6c30*/  FFMA R0, R21.reuse, -1.4426950216293334961, -R0 ;  /* 0xbfb8aa3b15007823 */ /* 0x040fe20000000800 */
[----:B------:R-:W-:Y:S03]  /*6c40*/  @!P1 SEL R40, R18, RZ, P0 ;  /* 0x000000ff12289207 */ /* 0x000fe60000000000 */
[----:B------:R-:W-:Y:S01]  /*6c50*/  FFMA R0, R21, -1.925963033500011079e-08, R0 ;  /* 0xb2a5706015007823 */ /* 0x000fe20000000000 */
[-C--:B------:R-:W-:Y:S01]  /*6c60*/  FFMA.SAT R2, R22, -R64.reuse, 0.5 ;  /* 0x3f00000016027423 */ /* 0x080fe20000002840 */
[----:B-1----:R-:W-:Y:S02]  /*6c70*/  @!P1 SEL R17, RZ, 0x1, P0 ;  /* 0x00000001ff119807 */ /* 0x002fe40000000000 */
[----:B------:R-:W-:Y:S01]  /*6c80*/  MUFU.EX2 R82, R0 ;  /* 0x0000000000527308 */ /* 0x000fe20000000800 */
[----:B------:R-:W-:Y:S01]  /*6c90*/  FFMA.RM R21, R2, R33, 12582913 ;  /* 0x4b40000102157423 */ /* 0x000fe20000004021 */
[----:B---3--:R-:W-:Y:S02]  /*6ca0*/  SHF.L.U32 R23, R49, 0x17, RZ ;  /* 0x0000001731177819 */ /* 0x008fe400000006ff */
[----:B------:R-:W-:Y:S01]  /*6cb0*/  @!P1 LOP3.LUT R118, R118, R17, RZ, 0x3c, !PT ;  /* 0x0000001176769212 */ /* 0x000fe200078e3cff */
[----:B------:R-:W-:Y:S01]  /*6cc0*/  FADD R2, R21, -12583039 ;  /* 0xcb40007f15027421 */ /* 0x000fe20000000000 */
[----:B------:R-:W-:Y:S03]  /*6cd0*/  SHF.L.U32 R17, R45, 0x17, RZ ;  /* 0x000000172d117819 */ /* 0x000fe600000006ff */
[C---:B------:R-:W-:Y:S04]  /*6ce0*/  FFMA R2, R22.reuse, -1.4426950216293334961, -R2 ;  /* 0xbfb8aa3b16027823 */ /* 0x040fe80000000802 */
[----:B------:R-:W-:Y:S01]  /*6cf0*/  FFMA R2, R22, -1.925963033500011079e-08, R2 ;  /* 0xb2a5706016027823 */ /* 0x000fe20000000002 */
[-C--:B------:R-:W-:Y:S04]  /*6d00*/  FFMA.SAT R3, R27, -R64.reuse, 0.5 ;  /* 0x3f0000001b037423 */ /* 0x080fe80000002840 */
        /* <DEDUP_REMOVED lines=14> */
[-C--:B------:R-:W-:Y:S01]  /*6df0*/  FFMA.SAT R6, R26, -R64.reuse, 0.5 ;  /* 0x3f0000001a067423 */ /* 0x080fe20000002840 */
[----:B------:R-:W1:Y:S03]  /*6e00*/  MUFU.EX2 R25, R10 ;  /* 0x0000000a00197308 */ /* 0x000e660000000800 */
        /* <DEDUP_REMOVED lines=10> */
[----:B------:R2:W3:Y:S03]  /*6eb0*/  MUFU.EX2 R31, R14 ;  /* 0x0000000e001f7308 */ /* 0x0004e60000000800 */
[-C--:B------:R-:W-:Y:S04]  /*6ec0*/  FFMA.RM R13, R8, R33.reuse, 12582913 ;  /* 0x4b400001080d7423 */ /* 0x080fe80000004021 */
[----:B------:R-:W-:Y:S04]  /*6ed0*/  FADD R8, R13, -12583039 ;  /* 0xcb40007f0d087421 */ /* 0x000fe80000000000 */
[C---:B------:R-:W-:Y:S04]  /*6ee0*/  FFMA R8, R28.reuse, -1.4426950216293334961, -R8 ;  /* 0xbfb8aa3b1c087823 */ /* 0x040fe80000000808 */
[----:B------:R-:W-:Y:S01]  /*6ef0*/  FFMA R8, R28, -1.925963033500011079e-08, R8 ;  /* 0xb2a570601c087823 */ /* 0x000fe20000000008 */
[-C--:B------:R-:W-:Y:S01]  /*6f00*/  FFMA.SAT R9, R29, -R64.reuse, 0.5 ;  /* 0x3f0000001d097423 */ /* 0x080fe20000002840 */
[----:B------:R4:W3:Y:S03]  /*6f10*/  MUFU.EX2 R28, R16 ;  /* 0x00000010001c7308 */ /* 0x0008e60000000800 */
[-C--:B--2---:R-:W-:Y:S04]  /*6f20*/  FFMA.RM R14, R9, R33.reuse, 12582913 ;  /* 0x4b400001090e7423 */ /* 0x084fe80000004021 */
        /* <DEDUP_REMOVED lines=8> */
[C---:B------:R-:W-:Y:S02]  /*6fb0*/  FFMA.SAT R0, R35.reuse, -R64, 0.5 ;  /* 0x3f00000023007423 */ /* 0x040fe40000002840 */
[----:B------:R-:W-:Y:S02]  /*6fc0*/  MUFU.EX2 R64, R6 ;  /* 0x0000000600407308 */ /* 0x000fe40000000800 */
[----:B----4-:R-:W-:Y:S04]  /*6fd0*/  FFMA.RM R16, R0, R33, 12582913 ;  /* 0x4b40000100107423 */ /* 0x010fe80000004021 */
[----:B------:R-:W-:Y:S04]  /*6fe0*/  FADD R0, R16, -12583039 ;  /* 0xcb40007f10007421 */ /* 0x000fe80000000000 */
[----:B------:R2:W4:Y:S01]  /*6ff0*/  MUFU.EX2 R33, R2 ;  /* 0x0000000200217308 */ /* 0x0005220000000800 */
[C---:B------:R-:W-:Y:S04]  /*7000*/  FFMA R0, R35.reuse, -1.4426950216293334961, -R0 ;  /* 0xbfb8aa3b23007823 */ /* 0x040fe80000000800 */
[----:B------:R-:W-:Y:S05]  /*7010*/  FFMA R0, R35, -1.925963033500011079e-08, R0 ;  /* 0xb2a5706023007823 */ /* 0x000fea0000000000 */
[----:B------:R5:W-:Y:S01]  /*7020*/  MUFU.EX2 R35, R4 ;  /* 0x0000000400237308 */ /* 0x000be20000000800 */
[----:B--2---:R-:W-:Y:S09]  /*7030*/  SHF.L.U32 R2, R34, 0x17, RZ ;  /* 0x0000001722027819 */ /* 0x004ff200000006ff */
[----:B------:R2:W4:Y:S01]  /*7040*/  MUFU.EX2 R34, R3 ;  /* 0x0000000300227308 */ /* 0x0005220000000800 */
[----:B------:R-:W-:Y:S01]  /*7050*/  FFMA R2, R32, R2, 1 ;  /* 0x3f80000020027423 */ /* 0x000fe20000000002 */
[----:B-----5:R-:W-:Y:S04]  /*7060*/  SHF.L.U32 R4, R44, 0x17, RZ ;  /* 0x000000172c047819 */ /* 0x020fe800000006ff */
[----:B------:R-:W-:Y:S04]  /*7070*/  IADD3 R18, PT, PT, R2, 0x1800000, RZ ;  /* 0x0180000002127810 */ /* 0x000fe80007ffe0ff */
[----:B------:R5:W4:Y:S01]  /*7080*/  MUFU.EX2 R32, R5 ;  /* 0x0000000500207308 */ /* 0x000b220000000800 */
[----:B------:R-:W-:Y:S04]  /*7090*/  LOP3.LUT R18, R18, 0x7f800000, RZ, 0xc0, !PT ;  /* 0x7f80000012127812 */ /* 0x000fe800078ec0ff */
[----:B------:R-:W-:Y:S02]  /*70a0*/  ISETP.GT.U32.AND P0, PT, R18, 0x1ffffff, PT ;  /* 0x01ffffff1200780c */ /* 0x000fe40003f04070 */
[----:B--2---:R-:W-:Y:S02]  /*70b0*/  SHF.L.U32 R3, R43, 0x17, RZ ;  /* 0x000000172b037819 */ /* 0x004fe400000006ff */
[----:B------:R-:W-:Y:S03]  /*70c0*/  SHF.L.U32 R18, R47, 0x17, RZ ;  /* 0x000000172f127819 */ /* 0x000fe600000006ff */
[----:B------:R-:W-:Y:S01]  /*70d0*/  FFMA R3, R65, R3, 1 ;  /* 0x3f80000041037423 */ /* 0x000fe20000000003 */
[----:B------:R-:W-:Y:S01]  /*70e0*/  FFMA R4, R66, R4, 1 ;  /* 0x3f80000042047423 */ /* 0x000fe20000000004 */
[----:B-----5:R-:W-:Y:S01]  /*70f0*/  FFMA R5, R67, R17, 1 ;  /* 0x3f80000043057423 */ /* 0x020fe20000000011 */
[----:B------:R-:W-:Y:S05]  /*7100*/  SHF.L.U32 R17, R46, 0x17, RZ ;  /* 0x000000172e117819 */ /* 0x000fea00000006ff */
[----:B------:R-:W-:Y:S01]  /*7110*/  FFMA R6, R68, R17, 1 ;  /* 0x3f80000044067423 */ /* 0x000fe20000000011 */
[----:B------:R-:W-:Y:S01]  /*7120*/  SHF.L.U32 R17, R50, 0x17, RZ ;  /* 0x0000001732117819 */ /* 0x000fe200000006ff */
[----:B------:R-:W-:Y:S01]  /*7130*/  FFMA R49, R69, R18, 1 ;  /* 0x3f80000045317423 */ /* 0x000fe20000000012 */
[----:B------:R-:W-:Y:S01]  /*7140*/  SHF.L.U32 R18, R51, 0x17, RZ ;  /* 0x0000001733127819 */ /* 0x000fe200000006ff */
[----:B------:R2:W5:Y:S01]  /*7150*/  MUFU.EX2 R50, R7 ;  /* 0x0000000700327308 */ /* 0x0005620000000800 */
[----:B------:R-:W-:Y:S01]  /*7160*/  FFMA R30, R70, R19, 1 ;  /* 0x3f800000461e7423 */ /* 0x000fe20000000013 */
[----:B------:R-:W-:Y:S01]  /*7170*/  SHF.L.U32 R19, R52, 0x17, RZ ;  /* 0x0000001734137819 */ /* 0x000fe200000006ff */
[----:B------:R-:W-:Y:S01]  /*7180*/  FFMA R29, R71, R23, 1 ;  /* 0x3f800000471d7423 */ /* 0x000fe20000000017 */
[----:B------:R-:W-:Y:S01]  /*7190*/  SHF.L.U32 R23, R20, 0x17, RZ ;  /* 0x0000001714177819 */ /* 0x000fe200000006ff */
[----:B------:R-:W-:Y:S01]  /*71a0*/  FFMA R48, R72, R17, 1 ;  /* 0x3f80000048307423 */ /* 0x000fe20000000011 */
[----:B------:R-:W-:Y:S01]  /*71b0*/  SHF.L.U32 R17, R54, 0x17, RZ ;  /* 0x0000001736117819 */ /* 0x000fe200000006ff */
[----:B------:R-:W-:Y:S01]  /*71c0*/  FFMA R47, R73, R18, 1 ;  /* 0x3f800000492f7423 */ /* 0x000fe20000000012 */
[----:B------:R-:W-:Y:S02]  /*71d0*/  SHF.L.U32 R18, R55, 0x17, RZ ;  /* 0x0000001737127819 */ /* 0x000fe400000006ff */
[----:B------:R3:W5:Y:S01]  /*71e0*/  MUFU.EX2 R54, R8 ;  /* 0x0000000800367308 */ /* 0x0007620000000800 */
[----:B------:R-:W-:Y:S01]  /*71f0*/  FFMA R46, R74, R19, 1 ;  /* 0x3f8000004a2e7423 */ /* 0x000fe20000000013 */
[----:B------:R-:W-:Y:S02]  /*7200*/  SHF.L.U32 R19, R59, 0x17, RZ ;  /* 0x000000173b137819 */ /* 0x000fe400000006ff */
[----:B--2---:R-:W-:Y:S06]  /*7210*/  SHF.L.U32 R7, R53, 0x17, RZ ;  /* 0x0000001735077819 */ /* 0x004fec00000006ff */
[----:B------:R2:W5:Y:S01]  /*7220*/  MUFU.EX2 R55, R9 ;  /* 0x0000000900377308 */ /* 0x0005620000000800 */
[----:B-1----:R-:W-:Y:S01]  /*7230*/  FFMA R45, R25, R7, 1 ;  /* 0x3f800000192d7423 */ /* 0x002fe20000000007 */
[----:B------:R-:W-:Y:S01]  /*7240*/  SHF.L.U32 R7, R56, 0x17, RZ ;  /* 0x0000001738077819 */ /* 0x000fe200000006ff */
[----:B------:R-:W-:Y:S01]  /*7250*/  FFMA R26, R75, R17, 1 ;  /* 0x3f8000004b1a7423 */ /* 0x000fe20000000011 */
[----:B------:R-:W-:Y:S01]  /*7260*/  FFMA R17, R76, R18, 1 ;  /* 0x3f8000004c117423 */ /* 0x000fe20000000012 */
[----:B---3--:R-:W-:Y:S05]  /*7270*/  SHF.L.U32 R8, R57, 0x17, RZ ;  /* 0x0000001739087819 */ /* 0x008fea00000006ff */
[----:B------:R1:W3:Y:S01]  /*7280*/  MUFU.EX2 R56, R10 ;  /* 0x0000000a00387308 */ /* 0x0002e20000000800 */
[----:B------:R-:W-:Y:S01]  /*7290*/  SHF.L.U32 R18, R58, 0x17, RZ ;  /* 0x000000173a127819 */ /* 0x000fe200000006ff */
[----:B------:R-:W-:Y:S01]  /*72a0*/  FFMA R52, R77, R7, 1 ;  /* 0x3f8000004d347423 */ /* 0x000fe20000000007 */
[----:B------:R-:W-:Y:S01]  /*72b0*/  SHF.L.U32 R7, R60, 0x17, RZ ;  /* 0x000000173c077819 */ /* 0x000fe200000006ff */
[----:B------:R-:W-:Y:S01]  /*72c0*/  FFMA R44, R31, R8, 1 ;  /* 0x3f8000001f2c7423 */ /* 0x000fe20000000008 */
[----:B------:R-:W-:Y:S01]  /*72d0*/  SHF.L.U32 R8, R61, 0x17, RZ ;  /* 0x000000173d087819 */ /* 0x000fe200000006ff */
[----:B------:R-:W-:Y:S01]  /*72e0*/  FFMA R18, R78, R18, 1 ;  /* 0x3f8000004e127423 */ /* 0x000fe20000000012 */
[----:B------:R-:W-:Y:S01]  /*72f0*/  FFMA R19, R28, R19, 1 ;  /* 0x3f8000001c137423 */ /* 0x000fe20000000013 */
[----:B--2---:R-:W-:Y:S01]  /*7300*/  SHF.L.U32 R9, R62, 0x17, RZ ;  /* 0x000000173e097819 */ /* 0x004fe200000006ff */
[----:B------:R-:W-:Y:S01]  /*7310*/  FFMA R20, R79, R7, 1 ;  /* 0x3f8000004f147423 */ /* 0x000fe20000000007 */
[----:B------:R-:W-:Y:S01]  /*7320*/  SHF.L.U32 R7, R21, 0x17, RZ ;  /* 0x0000001715077819 */ /* 0x000fe200000006ff */
[----:B------:R-:W-:Y:S01]  /*7330*/  FFMA R43, R80, R8, 1 ;  /* 0x3f800000502b7423 */ /* 0x000fe20000000008 */
[----:B------:R-:W-:Y:S01]  /*7340*/  SHF.L.U32 R8, R22, 0x17, RZ ;  /* 0x0000001716087819 */ /* 0x000fe200000006ff */
[----:B------:R2:W3:Y:S01]  /*7350*/  MUFU.EX2 R21, R0 ;  /* 0x0000000000157308 */ /* 0x0004e20000000800 */
[----:B------:R-:W-:Y:S01]  /*7360*/  FFMA R25, R81, R9, 1 ;  /* 0x3f80000051197423 */ /* 0x000fe20000000009 */
[----:B------:R-:W-:Y:S01]  /*7370*/  SHF.L.U32 R9, R27, 0x17, RZ ;  /* 0x000000171b097819 */ /* 0x000fe200000006ff */
[----:B------:R-:W-:Y:S01]  /*7380*/  FFMA R23, R82, R23, 1 ;  /* 0x3f80000052177423 */ /* 0x000fe20000000017 */
[----:B-1----:R-:W-:Y:S01]  /*7390*/  SHF.L.U32 R10, R24, 0x17, RZ ;  /* 0x00000017180a7819 */ /* 0x002fe200000006ff */
[----:B----4-:R-:W-:Y:S01]  /*73a0*/  FFMA R24, R33, R7, 1 ;  /* 0x3f80000021187423 */ /* 0x010fe20000000007 */
[----:B------:R-:W-:Y:S01]  /*73b0*/  SHF.L.U32 R7, R13, 0x17, RZ ;  /* 0x000000170d077819 */ /* 0x000fe200000006ff */
[----:B------:R-:W-:Y:S01]  /*73c0*/  FFMA R51, R34, R8, 1 ;  /* 0x3f80000022337423 */ /* 0x000fe20000000008 */
[----:B------:R-:W-:Y:S01]  /*73d0*/  SHF.L.U32 R8, R14, 0x17, RZ ;  /* 0x000000170e087819 */ /* 0x000fe200000006ff */
[----:B------:R-:W-:Y:S01]  /*73e0*/  FFMA R35, R35, R9, 1 ;  /* 0x3f80000023237423 */ /* 0x000fe20000000009 */
[----:B------:R-:W-:Y:S02]  /*73f0*/  SHF.L.U32 R9, R15, 0x17, RZ ;  /* 0x000000170f097819 */ /* 0x000fe400000006ff */
[----:B--2---:R-:W-:Y:S05]  /*7400*/  SHF.L.U32 R0, R11, 0x17, RZ ;  /* 0x000000170b007819 */ /* 0x004fea00000006ff */
[----:B------:R-:W-:Y:S01]  /*7410*/  FFMA R27, R32, R0, 1 ;  /* 0x3f800000201b7423 */ /* 0x000fe20000000000 */
[----:B------:R-:W-:Y:S01]  /*7420*/  SHF.L.U32 R0, R12, 0x17, RZ ;  /* 0x000000170c007819 */ /* 0x000fe200000006ff */
[----:B------:R-:W-:Y:S01]  /*7430*/  FFMA R28, R64, R10, 1 ;  /* 0x3f800000401c7423 */ /* 0x000fe2000000000a */
[----:B------:R-:W-:Y:S03]  /*7440*/  SHF.L.U32 R10, R16, 0x17, RZ ;  /* 0x00000017100a7819 */ /* 0x000fe600000006ff */
[----:B-----5:R-:W-:Y:S01]  /*7450*/  FFMA R53, R50, R0, 1 ;  /* 0x3f80000032357423 */ /* 0x020fe20000000000 */
[----:B------:R-:W-:Y:S01]  /*7460*/  FFMA R50, R54, R7, 1 ;  /* 0x3f80000036327423 */ /* 0x000fe20000000007 */
[----:B------:R-:W-:Y:S01]  /*7470*/  FFMA R31, R55, R8, 1 ;  /* 0x3f800000371f7423 */ /* 0x000fe20000000008 */
[----:B---3--:R-:W-:Y:S01]  /*7480*/  FFMA R34, R56, R9, 1 ;  /* 0x3f80000038227423 */ /* 0x008fe20000000009 */
[----:B------:R-:W-:Y:S01]  /*7490*/  FFMA R33, R21, R10, 1 ;  /* 0x3f80000015217423 */ /* 0x000fe2000000000a */
[----:B------:R-:W-:Y:S06]  /*74a0*/  @P0 BRA `(.L_x_105) ;  /* 0x0000000000140947 */ /* 0x000fec0003800000 */
[----:B------:R-:W-:Y:S02]  /*74b0*/  MOV R57, R2 ;  /* 0x0000000200397202 */ /* 0x000fe40000000f00 */
[----:B------:R-:W-:Y:S02]  /*74c0*/  MOV R56, 0x74e0 ;  /* 0x000074e000387802 */ /* 0x000fe40000000f00 */
[----:B------:R-:W-:Y:S05]  /*74d0*/  CALL.REL.NOINC `($__internal_3_$__cuda_sm20_rcp_rn_f32_slowpath) ;  /* 0x0000003000c07944 */ /* 0x000fea0003c00000 */
[----:B------:R-:W-:Y:S01]  /*74e0*/  MOV R0, R32 ;  /* 0x0000002000007202 */ /* 0x000fe20000000f00 */
[----:B------:R-:W-:Y:S05]  /*74f0*/  BRA `(.L_x_106) ;  /* 0x0000000000107947 */ /* 0x000fea0003800000 */
.L_x_105:
[----:B------:R-:W1:Y:S02]  /*7500*/  MUFU.RCP R0, R2 ;  /* 0x0000000200007308 */ /* 0x000e640000001000 */
[----:B-1----:R-:W-:Y:S04]  /*7510*/  FFMA R2, R2, R0, -1 ;  /* 0xbf80000002027423 */ /* 0x002fe80000000000 */
[----:B------:R-:W-:Y:S04]  /*7520*/  FADD.FTZ R2, -R2, -RZ ;  /* 0x800000ff02027221 */ /* 0x000fe80000010100 */
[----:B------:R-:W-:Y:S07]  /*7530*/  FFMA R0, R0, R2, R0 ;  /* 0x0000000200007223 */ /* 0x000fee0000000000 */
.L_x_106:
[----:B------:R-:W-:Y:S05]  /*7540*/  BSYNC.RECONVERGENT B1 ;  /* 0x0000000000017941 */ /* 0x000fea0003800200 */
.L_x_104:
[----:B------:R-:W-:Y:S01]  /*7550*/  VIADD R2, R3, 0x1800000 ;  /* 0x0180000003027836 */ /* 0x000fe20000000000 */
[----:B------:R-:W-:Y:S04]  /*7560*/  BSSY.RECONVERGENT B1, `(.L_x_107) ;  /* 0x000000e000017945 */ /* 0x000fe80003800200 */
[----:B------:R-:W-:Y:S04]  /*7570*/  LOP3.LUT R2, R2, 0x7f800000, RZ, 0xc0, !PT ;  /* 0x7f80000002027812 */ /* 0x000fe800078ec0ff */
[----:B------:R-:W-:Y:S11]  /*7580*/  ISETP.GT.U32.AND P0, PT, R2, 0x1ffffff, PT ;  /* 0x01ffffff0200780c */ /* 0x000ff60003f04070 */
[----:B------:R-:W-:Y:S02]  /*7590*/  @!UPT UIADD3 URZ, UPT, UPT, URZ, URZ, URZ ;  /* 0x000000fffffff290 */ /* 0x000fe4000fffe0ff */
[----:B------:R-:W-:Y:S05]  /*75a0*/  @P0 BRA `(.L_x_108) ;  /* 0x0000000000140947 */ /* 0x000fea0003800000 */
[----:B------:R-:W-:Y:S02]  /*75b0*/  MOV R57, R3 ;  /* 0x0000000300397202 */ /* 0x000fe40000000f00 */
[----:B------:R-:W-:Y:S02]  /*75c0*/  MOV R56, 0x75e0 ;  /* 0x000075e000387802 */ /* 0x000fe40000000f00 */
[----:B------:R-:W-:Y:S05]  /*75d0*/  CALL.REL.NOINC `($__internal_3_$__cuda_sm20_rcp_rn_f32_slowpath) ;  /* 0x0000003000807944 */ /* 0x000fea0003c00000 */
[----:B------:R-:W-:Y:S01]  /*75e0*/  MOV R2, R32 ;  /* 0x0000002000027202 */ /* 0x000fe20000000f00 */
[----:B------:R-:W-:Y:S05]  /*75f0*/  BRA `(.L_x_109) ;  /* 0x0000000000107947 */ /* 0x000fea0003800000 */
.L_x_108:
[----:B------:R-:W1:Y:S02]  /*7600*/  MUFU.RCP R2, R3 ;  /* 0x0000000300027308 */ /* 0x000e640000001000 */
[----:B-1----:R-:W-:Y:S04]  /*7610*/  FFMA R3, R3, R2, -1 ;  /* 0xbf80000003037423 */ /* 0x002fe80000000002 */
[----:B------:R-:W-:Y:S04]  /*7620*/  FADD.FTZ R3, -R3, -RZ ;  /* 0x800000ff03037221 */ /* 0x000fe80000010100 */
[----:B------:R-:W-:Y:S07]  /*7630*/  FFMA R2, R2, R3, R2 ;  /* 0x0000000302027223 */ /* 0x000fee0000000002 */
.L_x_109:
[----:B------:R-:W-:Y:S05]  /*7640*/  BSYNC.RECONVERGENT B1 ;  /* 0x0000000000017941 */ /* 0x000fea0003800200 */
.L_x_107:
        /* <DEDUP_REMOVED lines=11> */
.L_x_111:
[----:B------:R-:W1:Y:S02]  /*7700*/  MUFU.RCP R3, R4 ;  /* 0x0000000400037308 */ /* 0x000e640000001000 */
[----:B-1----:R-:W-:Y:S04]  /*7710*/  FFMA R4, R4, R3, -1 ;  /* 0xbf80000004047423 */ /* 0x002fe80000000003 */
[----:B------:R-:W-:Y:S04]  /*7720*/  FADD.FTZ R4, -R4, -RZ ;  /* 0x800000ff04047221 */ /* 0x000fe80000010100 */
[----:B------:R-:W-:Y:S07]  /*7730*/  FFMA R3, R3, R4, R3 ;  /* 0x0000000403037223 */ /* 0x000fee0000000003 */
.L_x_112:
[----:B------:R-:W-:Y:S05]  /*7740*/  BSYNC.RECONVERGENT B1 ;  /* 0x0000000000017941 */ /* 0x000fea0003800200 */
.L_x_110:
        /* <DEDUP_REMOVED lines=11> */
.L_x_114:
[----:B------:R-:W1:Y:S02]  /*7800*/  MUFU.RCP R4, R5 ;  /* 0x0000000500047308 */ /* 0x000e640000001000 */
[----:B-1----:R-:W-:Y:S04]  /*7810*/  FFMA R5, R5, R4, -1 ;  /* 0xbf80000005057423 */ /* 0x002fe80000000004 */
[----:B------:R-:W-:Y:S04]  /*7820*/  FADD.FTZ R5, -R5, -RZ ;  /* 0x800000ff05057221 */ /* 0x000fe80000010100 */
[----:B------:R-:W-:Y:S07]  /*7830*/  FFMA R4, R4, R5, R4 ;  /* 0x0000000504047223 */ /* 0x000fee0000000004 */
.L_x_115:
[----:B------:R-:W-:Y:S05]  /*7840*/  BSYNC.RECONVERGENT B1 ;  /* 0x0000000000017941 */ /* 0x000fea0003800200 */
.L_x_113:
        /* <DEDUP_REMOVED lines=11> */
.L_x_117:
[----:B------:R-:W1:Y:S02]  /*7900*/  MUFU.RCP R5, R6 ;  /* 0x0000000600057308 */ /* 0x000e640000001000 */
[----:B-1----:R-:W-:Y:S04]  /*7910*/  FFMA R6, R6, R5, -1 ;  /* 0xbf80000006067423 */ /* 0x002fe80000000005 */
[----:B------:R-:W-:Y:S04]  /*7920*/  FADD.FTZ R6, -R6, -RZ ;  /* 0x800000ff06067221 */ /* 0x000fe80000010100 */
[----:B------:R-:W-:Y:S07]  /*7930*/  FFMA R5, R5, R6, R5 ;  /* 0x0000000605057223 */ /* 0x000fee0000000005 */
.L_x_118:
[----:B------:R-:W-:Y:S05]  /*7940*/  BSYNC.RECONVERGENT B1 ;  /* 0x0000000000017941 */ /* 0x000fea0003800200 */
.L_x_116:
        /* <DEDUP_REMOVED lines=11> */
.L_x_120:
[----:B------:R-:W1:Y:S02]  /*7a00*/  MUFU.RCP R6, R49 ;  /* 0x0000003100067308 */ /* 0x000e640000001000 */
[----:B-1----:R-:W-:Y:S04]  /*7a10*/  FFMA R7, R49, R6, -1 ;  /* 0xbf80000031077423 */ /* 0x002fe80000000006 */
[----:B------:R-:W-:Y:S04]  /*7a20*/  FADD.FTZ R7, -R7, -RZ ;  /* 0x800000ff07077221 */ /* 0x000fe80000010100 */
[----:B------:R-:W-:Y:S07]  /*7a30*/  FFMA R6, R6, R7, R6 ;  /* 0x0000000706067223 */ /* 0x000fee0000000006 */
.L_x_121:
[----:B------:R-:W-:Y:S05]  /*7a40*/  BSYNC.RECONVERGENT B1 ;  /* 0x0000000000017941 */ /* 0x000fea0003800200 */
.L_x_119:
        /* <DEDUP_REMOVED lines=11> */
.L_x_123:
[----:B------:R-:W1:Y:S02]  /*7b00*/  MUFU.RCP R7, R30 ;  /* 0x0000001e00077308 */ /* 0x000e640000001000 */
[----:B-1----:R-:W-:Y:S04]  /*7b10*/  FFMA R8, R30, R7, -1 ;  /* 0xbf8000001e087423 */ /* 0x002fe80000000007 */
[----:B------:R-:W-:Y:S04]  /*7b20*/  FADD.FTZ R8, -R8, -RZ ;  /* 0x800000ff08087221 */ /* 0x000fe80000010100 */
[----:B------:R-:W-:Y:S07]  /*7b30*/  FFMA R7, R7, R8, R7 ;  /* 0x0000000807077223 */ /* 0x000fee0000000007 */
.L_x_124:
[----:B------:R-:W-:Y:S05]  /*7b40*/  BSYNC.RECONVERGENT B1 ;  /* 0x0000000000017941 */ /* 0x000fea0003800200 */
.L_x_122:
        /* <DEDUP_REMOVED lines=11> */
.L_x_126:
[----:B------:R-:W1:Y:S02]  /*7c00*/  MUFU.RCP R8, R29 ;  /* 0x0000001d00087308 */ /* 0x000e640000001000 */
[----:B-1----:R-:W-:Y:S04]  /*7c10*/  FFMA R9, R29, R8, -1 ;  /* 0xbf8000001d097423 */ /* 0x002fe80000000008 */
[----:B------:R-:W-:Y:S04]  /*7c20*/  FADD.FTZ R9, -R9, -RZ ;  /* 0x800000ff09097221 */ /* 0x000fe80000010100 */
[----:B------:R-:W-:Y:S07]  /*7c30*/  FFMA R8, R8, R9, R8 ;  /* 0x0000000908087223 */ /* 0x000fee0000000008 */
.L_x_127:
[----:B------:R-:W-:Y:S05]  /*7c40*/  BSYNC.RECONVERGENT B1 ;  /* 0x0000000000017941 */ /* 0x000fea0003800200 */
.L_x_125:
        /* <DEDUP_REMOVED lines=11> */
.L_x_129:
[----:B------:R-:W1:Y:S02]  /*7d00*/  MUFU.RCP R9, R48 ;  /* 0x0000003000097308 */ /* 0x000e640000001000 */
[----:B-1----:R-:W-:Y:S04]  /*7d10*/  FFMA R10, R48, R9, -1 ;  /* 0xbf800000300a7423 */ /* 0x002fe80000000009 */
[----:B------:R-:W-:Y:S04]  /*7d20*/  FADD.FTZ R10, -R10, -RZ ;  /* 0x800000ff0a0a7221 */ /* 0x000fe80000010100 */
[----:B------:R-:W-:Y:S07]  /*7d30*/  FFMA R9, R9, R10, R9 ;  /* 0x0000000a09097223 */ /* 0x000fee0000000009 */
.L_x_130:
[----:B------:R-:W-:Y:S05]  /*7d40*/  BSYNC.RECONVERGENT B1 ;  /* 0x0000000000017941 */ /* 0x000fea0003800200 */
.L_x_128:
        /* <DEDUP_REMOVED lines=11> */
.L_x_132:
[----:B------:R-:W1:Y:S02]  /*7e00*/  MUFU.RCP R10, R47 ;  /* 0x0000002f000a7308 */ /* 0x000e640000001000 */
[----:B-1----:R-:W-:Y:S04]  /*7e10*/  FFMA R11, R47, R10, -1 ;  /* 0xbf8000002f0b7423 */ /* 0x002fe8000000000a */
[----:B------:R-:W-:Y:S04]  /*7e20*/  FADD.FTZ R11, -R11, -RZ ;  /* 0x800000ff0b0b7221 */ /* 0x000fe80000010100 */
[----:B------:R-:W-:Y:S07]  /*7e30*/  FFMA R10, R10, R11, R10 ;  /* 0x0000000b0a0a7223 */ /* 0x000fee000000000a */
.L_x_133:
[----:B------:R-:W-:Y:S05]  /*7e40*/  BSYNC.RECONVERGENT B1 ;  /* 0x0000000000017941 */ /* 0x000fea0003800200 */
.L_x_131:
        /* <DEDUP_REMOVED lines=11> */
.L_x_135:
[----:B------:R-:W1:Y:S02]  /*7f00*/  MUFU.RCP R11, R46 ;  /* 0x0000002e000b7308 */ /* 0x000e640000001000 */
[----:B-1----:R-:W-:Y:S04]  /*7f10*/  FFMA R12, R46, R11, -1 ;  /* 0xbf8000002e0c7423 */ /* 0x002fe8000000000b */
[----:B------:R-:W-:Y:S04]  /*7f20*/  FADD.FTZ R12, -R12, -RZ ;  /* 0x800000ff0c0c7221 */ /* 0x000fe80000010100 */
[----:B------:R-:W-:Y:S07]  /*7f30*/  FFMA R11, R11, R12, R11 ;  /* 0x0000000c0b0b7223 */ /* 0x000fee000000000b */
.L_x_136:
[----:B------:R-:W-:Y:S05]  /*7f40*/  BSYNC.RECONVERGENT B1 ;  /* 0x0000000000017941 */ /* 0x000fea0003800200 */
.L_x_134:
        /* <DEDUP_REMOVED lines=11> */
.L_x_138:
[----:B------:R-:W1:Y:S02]  /*8000*/  MUFU.RCP R12, R45 ;  /* 0x0000002d000c7308 */ /* 0x000e640000001000 */
[----:B-1----:R-:W-:Y:S04]  /*8010*/  FFMA R13, R45, R12, -1 ;  /* 0xbf8000002d0d7423 */ /* 0x002fe8000000000c */
[----:B------:R-:W-:Y:S04]  /*8020*/  FADD.FTZ R13, -R13, -RZ ;  /* 0x800000ff0d0d7221 */ /* 0x000fe80000010100 */
[----:B------:R-:W-:Y:S07]  /*8030*/  FFMA R12, R12, R13, R12 ;  /* 0x0000000d0c0c7223 */ /* 0x000fee000000000c */
.L_x_139:
[----:B------:R-:W-:Y:S05]  /*8040*/  BSYNC.RECONVERGENT B1 ;  /* 0x0000000000017941 */ /* 0x000fea0003800200 */
.L_x_137:
        /* <DEDUP_REMOVED lines=11> */
.L_x_141:
[----:B------:R-:W1:Y:S02]  /*8100*/  MUFU.RCP R13, R26 ;  /* 0x0000001a000d7308 */ /* 0x000e640000001000 */
[----:B-1----:R-:W-:Y:S04]  /*8110*/  FFMA R14, R26, R13, -1 ;  /* 0xbf8000001a0e7423 */ /* 0x002fe8000000000d */
[----:B------:R-:W-:Y:S04]  /*8120*/  FADD.FTZ R14, -R14, -RZ ;  /* 0x800000ff0e0e7221 */ /* 0x000fe80000010100 */
[----:B------:R-:W-:Y:S07]  /*8130*/  FFMA R13, R13, R14, R13 ;  /* 0x0000000e0d0d7223 */ /* 0x000fee000000000d */
.L_x_142:
[----:B------:R-:W-:Y:S05]  /*8140*/  BSYNC.RECONVERGENT B1 ;  /* 0x0000000000017941 */ /* 0x000fea0003800200 */
.L_x_140:
        /* <DEDUP_REMOVED lines=11> */
.L_x_144:
[----:B------:R-:W1:Y:S02]  /*8200*/  MUFU.RCP R14, R17 ;  /* 0x00000011000e7308 */ /* 0x000e640000001000 */
[----:B-1----:R-:W-:Y:S04]  /*8210*/  FFMA R15, R17, R14, -1 ;  /* 0xbf800000110f7423 */ /* 0x002fe8000000000e */
[----:B------:R-:W-:Y:S04]  /*8220*/  FADD.FTZ R15, -R15, -RZ ;  /* 0x800000ff0f0f7221 */ /* 0x000fe80000010100 */
[----:B------:R-:W-:Y:S07]  /*8230*/  FFMA R14, R14, R15, R14 ;  /* 0x0000000f0e0e7223 */ /* 0x000fee000000000e */
.L_x_145:
[----:B------:R-:W-:Y:S05]  /*8240*/  BSYNC.RECONVERGENT B1 ;  /* 0x0000000000017941 */ /* 0x000fea0003800200 */
.L_x_143:
        /* <DEDUP_REMOVED lines=11> */
.L_x_147:
[----:B------:R-:W1:Y:S02]  /*8300*/  MUFU.RCP R15, R52 ;  /* 0x00000034000f7308 */ /* 0x000e640000001000 */
[----:B-1----:R-:W-:Y:S04]  /*8310*/  FFMA R16, R52, R15, -1 ;  /* 0xbf80000034107423 */ /* 0x002fe8000000000f */
[----:B------:R-:W-:Y:S04]  /*8320*/  FADD.FTZ R16, -R16, -RZ ;  /* 0x800000ff10107221 */ /* 0x000fe80000010100 */
[----:B------:R-:W-:Y:S07]  /*8330*/  FFMA R15, R15, R16, R15 ;  /* 0x000000100f0f7223 */ /* 0x000fee000000000f */
.L_x_148:
[----:B------:R-:W-:Y:S05]  /*8340*/  BSYNC.RECONVERGENT B1 ;  /* 0x0000000000017941 */ /* 0x000fea0003800200 */
.L_x_146:
        /* <DEDUP_REMOVED lines=11> */
.L_x_150:
[----:B------:R-:W1:Y:S02]  /*8400*/  MUFU.RCP R16, R44 ;  /* 0x0000002c00107308 */ /* 0x000e640000001000 */
[----:B-1----:R-:W-:Y:S04]  /*8410*/  FFMA R17, R44, R16, -1 ;  /* 0xbf8000002c117423 */ /* 0x002fe80000000010 */
[----:B------:R-:W-:Y:S04]  /*8420*/  FADD.FTZ R17, -R17, -RZ ;  /* 0x800000ff11117221 */ /* 0x000fe80000010100 */
[----:B------:R-:W-:Y:S07]  /*8430*/  FFMA R16, R16, R17, R16 ;  /* 0x0000001110107223 */ /* 0x000fee0000000010 */
.L_x_151:
[----:B------:R-:W-:Y:S05]  /*8440*/  BSYNC.RECONVERGENT B1 ;  /* 0x0000000000017941 */ /* 0x000fea0003800200 */
.L_x_149:
        /* <DEDUP_REMOVED lines=11> */
.L_x_153:
[----:B------:R-:W1:Y:S02]  /*8500*/  MUFU.RCP R17, R18 ;  /* 0x0000001200117308 */ /* 0x000e640000001000 */
[----:B-1----:R-:W-:Y:S04]  /*8510*/  FFMA R18, R18, R17, -1 ;  /* 0xbf80000012127423 */ /* 0x002fe80000000011 */
[----:B------:R-:W-:Y:S04]  /*8520*/  FADD.FTZ R18, -R18, -RZ ;  /* 0x800000ff12127221 */ /* 0x000fe80000010100 */
[----:B------:R-:W-:Y:S07]  /*8530*/  FFMA R17, R17, R18, R17 ;  /* 0x0000001211117223 */ /* 0x000fee0000000011 */
.L_x_154:
[----:B------:R-:W-:Y:S05]  /*8540*/  BSYNC.RECONVERGENT B1 ;  /* 0x0000000000017941 */ /* 0x000fea0003800200 */
.L_x_152:
        /* <DEDUP_REMOVED lines=11> */
.L_x_156:
[----:B------:R-:W1:Y:S02]  /*8600*/  MUFU.RCP R18, R19 ;  /* 0x0000001300127308 */ /* 0x000e640000001000 */
[----:B-1----:R-:W-:Y:S04]  /*8610*/  FFMA R19, R19, R18, -1 ;  /* 0xbf80000013137423 */ /* 0x002fe80000000012 */
[----:B------:R-:W-:Y:S04]  /*8620*/  FADD.FTZ R19, -R19, -RZ ;  /* 0x800000ff13137221 */ /* 0x000fe80000010100 */
[----:B------:R-:W-:Y:S07]  /*8630*/  FFMA R18, R18, R19, R18 ;  /* 0x0000001312127223 */ /* 0x000fee0000000012 */
.L_x_157:
[----:B------:R-:W-:Y:S05]  /*8640*/  BSYNC.RECONVERGENT B1 ;  /* 0x0000000000017941 */ /* 0x000fea0003800200 */
.L_x_155:
        /* <DEDUP_REMOVED lines=11> */
.L_x_159:
[----:B------:R-:W1:Y:S02]  /*8700*/  MUFU.RCP R19, R20 ;  /* 0x0000001400137308 */ /* 0x000e640000001000 */
[----:B-1----:R-:W-:Y:S04]  /*8710*/  FFMA R20, R20, R19, -1 ;  /* 0xbf80000014147423 */ /* 0x002fe80000000013 */
[----:B------:R-:W-:Y:S04]  /*8720*/  FADD.FTZ R20, -R20, -RZ ;  /* 0x800000ff14147221 */ /* 0x000fe80000010100 */
[----:B------:R-:W-:Y:S07]  /*8730*/  FFMA R19, R19, R20, R19 ;  /* 0x0000001413137223 */ /* 0x000fee0000000013 */
.L_x_160:
[----:B------:R-:W-:Y:S05]  /*8740*/  BSYNC.RECONVERGENT B1 ;  /* 0x0000000000017941 */ /* 0x000fea0003800200 */
.L_x_158:
        /* <DEDUP_REMOVED lines=11> */
.L_x_162:
[----:B------:R-:W1:Y:S02]  /*8800*/  MUFU.RCP R20, R43 ;  /* 0x0000002b00147308 */ /* 0x000e640000001000 */
[----:B-1----:R-:W-:Y:S04]  /*8810*/  FFMA R21, R43, R20, -1 ;  /* 0xbf8000002b157423 */ /* 0x002fe80000000014 */
[----:B------:R-:W-:Y:S04]  /*8820*/  FADD.FTZ R21, -R21, -RZ ;  /* 0x800000ff15157221 */ /* 0x000fe80000010100 */
[----:B------:R-:W-:Y:S07]  /*8830*/  FFMA R20, R20, R21, R20 ;  /* 0x0000001514147223 */ /* 0x000fee0000000014 */
.L_x_163:
[----:B------:R-:W-:Y:S05]  /*8840*/  BSYNC.RECONVERGENT B1 ;  /* 0x0000000000017941 */ /* 0x000fea0003800200 */
.L_x_161:
        /* <DEDUP_REMOVED lines=11> */
.L_x_165:
[----:B------:R-:W1:Y:S02]  /*8900*/  MUFU.RCP R21, R25 ;  /* 0x0000001900157308 */ /* 0x000e640000001000 */
[----:B-1----:R-:W-:Y:S04]  /*8910*/  FFMA R22, R25, R21, -1 ;  /* 0xbf80000019167423 */ /* 0x002fe80000000015 */
[----:B------:R-:W-:Y:S04]  /*8920*/  FADD.FTZ R22, -R22, -RZ ;  /* 0x800000ff16167221 */ /* 0x000fe80000010100 */
[----:B------:R-:W-:Y:S07]  /*8930*/  FFMA R21, R21, R22, R21 ;  /* 0x0000001615157223 */ /* 0x000fee0000000015 */
.L_x_166:
[----:B------:R-:W-:Y:S05]  /*8940*/  BSYNC.RECONVERGENT B1 ;  /* 0x0000000000017941 */ /* 0x000fea0003800200 */
.L_x_164:
        /* <DEDUP_REMOVED lines=11> */
.L_x_168:
[----:B------:R-:W1:Y:S02]  /*8a00*/  MUFU.RCP R22, R23 ;  /* 0x0000001700167308 */ /* 0x000e640000001000 */
[----:B-1----:R-:W-:Y:S04]  /*8a10*/  FFMA R23, R23, R22, -1 ;  /* 0xbf80000017177423 */ /* 0x002fe80000000016 */
[----:B------:R-:W-:Y:S04]  /*8a20*/  FADD.FTZ R23, -R23, -RZ ;  /* 0x800000ff17177221 */ /* 0x000fe80000010100 */
[----:B------:R-:W-:Y:S07]  /*8a30*/  FFMA R22, R22, R23, R22 ;  /* 0x0000001716167223 */ /* 0x000fee0000000016 */
.L_x_169:
[----:B------:R-:W-:Y:S05]  /*8a40*/  BSYNC.RECONVERGENT B1 ;  /* 0x0000000000017941 */ /* 0x000fea0003800200 */
.L_x_167:
        /* <DEDUP_REMOVED lines=11> */
.L_x_171:
[----:B------:R-:W1:Y:S02]  /*8b00*/  MUFU.RCP R23, R24 ;  /* 0x0000001800177308 */ /* 0x000e640000001000 */
[----:B-1----:R-:W-:Y:S04]  /*8b10*/  FFMA R24, R24, R23, -1 ;  /* 0xbf80000018187423 */ /* 0x002fe80000000017 */
[----:B------:R-:W-:Y:S04]  /*8b20*/  FADD.FTZ R24, -R24, -RZ ;  /* 0x800000ff18187221 */ /* 0x000fe80000010100 */
[----:B------:R-:W-:Y:S07]  /*8b30*/  FFMA R23, R23, R24, R23 ;  /* 0x0000001817177223 */ /* 0x000fee0000000017 */
.L_x_172:
[----:B------:R-:W-:Y:S05]  /*8b40*/  BSYNC.RECONVERGENT B1 ;  /* 0x0000000000017941 */ /* 0x000fea0003800200 */
.L_x_170:
        /* <DEDUP_REMOVED lines=11> */
.L_x_174:
[----:B------:R-:W1:Y:S02]  /*8c00*/  MUFU.RCP R24, R51 ;  /* 0x0000003300187308 */ /* 0x000e640000001000 */
[----:B-1----:R-:W-:Y:S04]  /*8c10*/  FFMA R25, R51, R24, -1 ;  /* 0xbf80000033197423 */ /* 0x002fe80000000018 */
[----:B------:R-:W-:Y:S04]  /*8c20*/  FADD.FTZ R25, -R25, -RZ ;  /* 0x800000ff19197221 */ /* 0x000fe80000010100 */
[----:B------:R-:W-:Y:S07]  /*8c30*/  FFMA R24, R24, R25, R24 ;  /* 0x0000001918187223 */ /* 0x000fee0000000018 */
.L_x_175:
[----:B------:R-:W-:Y:S05]  /*8c40*/  BSYNC.RECONVERGENT B1 ;  /* 0x0000000000017941 */ /* 0x000fea0003800200 */
.L_x_173:
        /* <DEDUP_REMOVED lines=11> */
.L_x_177:
[----:B------:R-:W1:Y:S02]  /*8d00*/  MUFU.RCP R25, R35 ;  /* 0x0000002300197308 */ /* 0x000e640000001000 */
[----:B-1----:R-:W-:Y:S04]  /*8d10*/  FFMA R26, R35, R25, -1 ;  /* 0xbf800000231a7423 */ /* 0x002fe80000000019 */
[----:B------:R-:W-:Y:S04]  /*8d20*/  FADD.FTZ R26, -R26, -RZ ;  /* 0x800000ff1a1a7221 */ /* 0x000fe80000010100 */
[----:B------:R-:W-:Y:S07]  /*8d30*/  FFMA R25, R25, R26, R25 ;  /* 0x0000001a19197223 */ /* 0x000fee0000000019 */
.L_x_178:
[----:B------:R-:W-:Y:S05]  /*8d40*/  BSYNC.RECONVERGENT B1 ;  /* 0x0000000000017941 */ /* 0x000fea0003800200 */
.L_x_176:
        /* <DEDUP_REMOVED lines=11> */
.L_x_180:
[----:B------:R-:W1:Y:S02]  /*8e00*/  MUFU.RCP R26, R27 ;  /* 0x0000001b001a7308 */ /* 0x000e640000001000 */
[----:B-1----:R-:W-:Y:S04]  /*8e10*/  FFMA R27, R27, R26, -1 ;  /* 0xbf8000001b1b7423 */ /* 0x002fe8000000001a */
[----:B------:R-:W-:Y:S04]  /*8e20*/  FADD.FTZ R27, -R27, -RZ ;  /* 0x800000ff1b1b7221 */ /* 0x000fe80000010100 */
[----:B------:R-:W-:Y:S07]  /*8e30*/  FFMA R26, R26, R27, R26 ;  /* 0x0000001b1a1a7223 */ /* 0x000fee000000001a */
.L_x_181:
[----:B------:R-:W-:Y:S05]  /*8e40*/  BSYNC.RECONVERGENT B1 ;  /* 0x0000000000017941 */ /* 0x000fea0003800200 */
.L_x_179:
        /* <DEDUP_REMOVED lines=11> */
.L_x_183:
[----:B------:R-:W1:Y:S02]  /*8f00*/  MUFU.RCP R27, R28 ;  /* 0x0000001c001b7308 */ /* 0x000e640000001000 */
[----:B-1----:R-:W-:Y:S04]  /*8f10*/  FFMA R28, R28, R27, -1 ;  /* 0xbf8000001c1c7423 */ /* 0x002fe8000000001b */
[----:B------:R-:W-:Y:S04]  /*8f20*/  FADD.FTZ R28, -R28, -RZ ;  /* 0x800000ff1c1c7221 */ /* 0x000fe80000010100 */
[----:B------:R-:W-:Y:S07]  /*8f30*/  FFMA R27, R27, R28, R27 ;  /* 0x0000001c1b1b7223 */ /* 0x000fee000000001b */
.L_x_184:
[----:B------:R-:W-:Y:S05]  /*8f40*/  BSYNC.RECONVERGENT B1 ;  /* 0x0000000000017941 */ /* 0x000fea0003800200 */
.L_x_182:
        /* <DEDUP_REMOVED lines=11> */
.L_x_186:
[----:B------:R-:W1:Y:S02]  /*9000*/  MUFU.RCP R28, R53 ;  /* 0x00000035001c7308 */ /* 0x000e640000001000 */
[----:B-1----:R-:W-:Y:S04]  /*9010*/  FFMA R29, R53, R28, -1 ;  /* 0xbf800000351d7423 */ /* 0x002fe8000000001c */
[----:B------:R-:W-:Y:S04]  /*9020*/  FADD.FTZ R29, -R29, -RZ ;  /* 0x800000ff1d1d7221 */ /* 0x000fe80000010100 */
[----:B------:R-:W-:Y:S07]  /*9030*/  FFMA R28, R28, R29, R28 ;  /* 0x0000001d1c1c7223 */ /* 0x000fee000000001c */
.L_x_187:
[----:B------:R-:W-:Y:S05]  /*9040*/  BSYNC.RECONVERGENT B1 ;  /* 0x0000000000017941 */ /* 0x000fea0003800200 */
.L_x_185:
        /* <DEDUP_REMOVED lines=11> */
.L_x_189:
[----:B------:R-:W1:Y:S02]  /*9100*/  MUFU.RCP R29, R50 ;  /* 0x00000032001d7308 */ /* 0x000e640000001000 */
[----:B-1----:R-:W-:Y:S04]  /*9110*/  FFMA R30, R50, R29, -1 ;  /* 0xbf800000321e7423 */ /* 0x002fe8000000001d */
[----:B------:R-:W-:Y:S04]  /*9120*/  FADD.FTZ R30, -R30, -RZ ;  /* 0x800000ff1e1e7221 */ /* 0x000fe80000010100 */
[----:B------:R-:W-:Y:S07]  /*9130*/  FFMA R29, R29, R30, R29 ;  /* 0x0000001e1d1d7223 */ /* 0x000fee000000001d */
.L_x_190:
[----:B------:R-:W-:Y:S05]  /*9140*/  BSYNC.RECONVERGENT B1 ;  /* 0x0000000000017941 */ /* 0x000fea0003800200 */
.L_x_188:
        /* <DEDUP_REMOVED lines=11> */
.L_x_192:
[----:B------:R-:W1:Y:S02]  /*9200*/  MUFU.RCP R30, R31 ;  /* 0x0000001f001e7308 */ /* 0x000e640000001000 */
[----:B-1----:R-:W-:Y:S04]  /*9210*/  FFMA R31, R31, R30, -1 ;  /* 0xbf8000001f1f7423 */ /* 0x002fe8000000001e */
[----:B------:R-:W-:Y:S04]  /*9220*/  FADD.FTZ R31, -R31, -RZ ;  /* 0x800000ff1f1f7221 */ /* 0x000fe80000010100 */
[----:B------:R-:W-:Y:S07]  /*9230*/  FFMA R30, R30, R31, R30 ;  /* 0x0000001f1e1e7223 */ /* 0x000fee000000001e */
.L_x_193:
[----:B------:R-:W-:Y:S05]  /*9240*/  BSYNC.RECONVERGENT B1 ;  /* 0x0000000000017941 */ /* 0x000fea0003800200 */
.L_x_191:
        /* <DEDUP_REMOVED lines=11> */
.L_x_195:
[----:B------:R-:W1:Y:S02]  /*9300*/  MUFU.RCP R31, R34 ;  /* 0x00000022001f7308 */ /* 0x000e640000001000 */
[----:B-1----:R-:W-:Y:S04]  /*9310*/  FFMA R34, R34, R31, -1 ;  /* 0xbf80000022227423 */ /* 0x002fe8000000001f */
[----:B------:R-:W-:Y:S04]  /*9320*/  FADD.FTZ R34, -R34, -RZ ;  /* 0x800000ff22227221 */ /* 0x000fe80000010100 */
[----:B------:R-:W-:Y:S07]  /*9330*/  FFMA R31, R31, R34, R31 ;  /* 0x000000221f1f7223 */ /* 0x000fee000000001f */
.L_x_196:
[----:B------:R-:W-:Y:S05]  /*9340*/  BSYNC.RECONVERGENT B1 ;  /* 0x0000000000017941 */ /* 0x000fea0003800200 */
.L_x_194:
        /* <DEDUP_REMOVED lines=9> */
[----:B------:R-:W-:Y:S05]  /*93e0*/  BRA `(.L_x_199) ;  /* 0x0000000000107947 */ /* 0x000fea0003800000 */
.L_x_198:
[----:B------:R-:W1:Y:S02]  /*93f0*/  MUFU.RCP R32, R33 ;  /* 0x0000002100207308 */ /* 0x000e640000001000 */
[----:B-1----:R-:W-:Y:S04]  /*9400*/  FFMA R33, R33, R32, -1 ;  /* 0xbf80000021217423 */ /* 0x002fe80000000020 */
[----:B------:R-:W-:Y:S04]  /*9410*/  FADD.FTZ R33, -R33, -RZ ;  /* 0x800000ff21217221 */ /* 0x000fe80000010100 */
[----:B------:R-:W-:Y:S07]  /*9420*/  FFMA R32, R32, R33, R32 ;  /* 0x0000002120207223 */ /* 0x000fee0000000020 */
.L_x_199:
[----:B------:R-:W-:Y:S05]  /*9430*/  BSYNC.RECONVERGENT B1 ;  /* 0x0000000000017941 */ /* 0x000fea0003800200 */
.L_x_197:
[----:B------:R-:W-:Y:S01]  /*9440*/  F2FP.F16.F32.PACK_AB R44, R2, R0 ;  /* 0x00000000022c723e */ /* 0x000fe200000000ff */
[----:B------:R-:W-:Y:S01]  /*9450*/  USHF.L.U32 UR8, UR43, 0xd, URZ ;  /* 0x0000000d2b087899 */ /* 0x000fe200080006ff */
[----:B------:R-:W-:Y:S01]  /*9460*/  F2FP.F16.F32.PACK_AB R45, R4, R3 ;  /* 0x00000003042d723e */ /* 0x000fe200000000ff */
[----:B------:R-:W-:Y:S05]  /*9470*/  WARPSYNC.ALL ;  /* 0x0000000000007948 */ /* 0x000fea0003800000 */
[----:B------:R-:W-:Y:S01]  /*9480*/  F2FP.F16.F32.PACK_AB R46, R6, R5 ;  /* 0x00000005062e723e */ /* 0x000fe200000000ff */
[----:B------:R-:W-:Y:S01]  /*9490*/  VIADD R0, R120, UR8 ;  /* 0x0000000878007c36 */ /* 0x000fe20008000000 */
[----:B------:R-:W-:Y:S01]  /*94a0*/  F2FP.F16.F32.PACK_AB R47, R8, R7 ;  /* 0x00000007082f723e */ /* 0x000fe200000000ff */
[----:B------:R-:W-:Y:S01]  /*94b0*/  BSSY.RECONVERGENT B0, `(.L_x_200) ;  /* 0x000002a000007945 */ /* 0x000fe20003800200 */
[----:B------:R-:W-:Y:S01]  /*94c0*/  F2FP.F16.F32.PACK_AB R4, R10, R9 ;  /* 0x000000090a04723e */ /* 0x000fe200000000ff */
[--C-:B------:R-:W-:Y:S01]  /*94d0*/  IMAD R2, R122, -0x10, R0.reuse ;  /* 0xfffffff07a027824 */ /* 0x100fe200078e0200 */
[----:B------:R-:W-:Y:S01]  /*94e0*/  F2FP.F16.F32.PACK_AB R5, R12, R11 ;  /* 0x0000000b0c05723e */ /* 0x000fe200000000ff */
[----:B------:R1:W-:Y:S01]  /*94f0*/  STS.128 [R120+UR8], R44 ;  /* 0x0000002c78007988 */ /* 0x0003e20008000c08 */
[----:B------:R-:W-:Y:S01]  /*9500*/  F2FP.F16.F32.PACK_AB R6, R14, R13 ;  /* 0x0000000d0e06723e */ /* 0x000fe200000000ff */
[----:B------:R-:W-:Y:S01]  /*9510*/  IMAD R0, R121, -0x10, R0 ;  /* 0xfffffff079007824 */ /* 0x000fe200078e0200 */
[----:B------:R-:W-:Y:S01]  /*9520*/  F2FP.F16.F32.PACK_AB R7, R16, R15 ;  /* 0x0000000f1007723e */ /* 0x000fe200000000ff */
[----:B------:R-:W-:Y:S01]  /*9530*/  IMAD R3, R119, 0x10, R2 ;  /* 0x0000001077037824 */ /* 0x000fe200078e0202 */
[----:B------:R-:W-:Y:S02]  /*9540*/  F2FP.F16.F32.PACK_AB R8, R18, R17 ;  /* 0x000000111208723e */ /* 0x000fe400000000ff */
[----:B------:R-:W-:Y:S01]  /*9550*/  F2FP.F16.F32.PACK_AB R9, R20, R19 ;  /* 0x000000131409723e */ /* 0x000fe200000000ff */
[----:B------:R1:W-:Y:S01]  /*9560*/  STS.128 [R2+0x10], R4 ;  /* 0x0000100402007388 */ /* 0x0003e20000000c00 */
[----:B------:R-:W-:Y:S02]  /*9570*/  F2FP.F16.F32.PACK_AB R10, R22, R21 ;  /* 0x00000015160a723e */ /* 0x000fe400000000ff */
[----:B------:R-:W-:Y:S02]  /*9580*/  F2FP.F16.F32.PACK_AB R11, R24, R23 ;  /* 0x00000017180b723e */ /* 0x000fe400000000ff */
[----:B------:R-:W-:Y:S02]  /*9590*/  F2FP.F16.F32.PACK_AB R12, R26, R25 ;  /* 0x000000191a0c723e */ /* 0x000fe400000000ff */
[----:B------:R-:W-:Y:S01]  /*95a0*/  F2FP.F16.F32.PACK_AB R13, R28, R27 ;  /* 0x0000001b1c0d723e */ /* 0x000fe200000000ff */
[----:B------:R1:W-:Y:S01]  /*95b0*/  STS.128 [R0+0x20], R8 ;  /* 0x0000200800007388 */ /* 0x0003e20000000c00 */
[----:B------:R-:W-:Y:S02]  /*95c0*/  F2FP.F16.F32.PACK_AB R14, R30, R29 ;  /* 0x0000001d1e0e723e */ /* 0x000fe400000000ff */
[----:B------:R-:W-:Y:S02]  /*95d0*/  F2FP.F16.F32.PACK_AB R15, R32, R31 ;  /* 0x0000001f200f723e */ /* 0x000fe400000000ff */
[----:B------:R-:W-:Y:S03]  /*95e0*/  ISETP.NE.AND P0, PT, R123, RZ, PT ;  /* 0x000000ff7b00720c */ /* 0x000fe60003f05270 */
[----:B------:R1:W-:Y:S01]  /*95f0*/  STS.128 [R3+0x10], R12 ;  /* 0x0000100c03007388 */ /* 0x0003e20000000c00 */
[----:B------:R-:W-:Y:S01]  /*9600*/  @!PT LDS RZ, [RZ] ;  /* 0x00000000fffff984 */ /* 0x000fe20000000800 */
[----:B------:R-:W-:Y:S01]  /*9610*/  @!PT LDS RZ, [RZ] ;  /* 0x00000000fffff984 */ /* 0x000fe20000000800 */
[----:B------:R-:W-:Y:S01]  /*9620*/  @!PT LDS RZ, [RZ] ;  /* 0x00000000fffff984 */ /* 0x000fe20000000800 */
[----:B------:R-:W-:Y:S01]  /*9630*/  @!PT LDS RZ, [RZ] ;  /* 0x00000000fffff984 */ /* 0x000fe20000000800 */
[----:B------:R2:W-:Y:S06]  /*9640*/  MEMBAR.ALL.CTA ;  /* 0x0000000000007992 */ /* 0x0005ec0000008000 */
[----:B--2---:R-:W2:Y:S02]  /*9650*/  FENCE.VIEW.ASYNC.S ;  /* 0x00000000000073c6 */ /* 0x004ea40000000000 */
[----:B--2---:R-:W-:Y:S06]  /*9660*/  BAR.SYNC.DEFER_BLOCKING 0x1, 0x80 ;  /* 0x0042000000007b1d */ /* 0x004fec0000010000 */
[----:B------:R-:W-:Y:S05]  /*9670*/  @P0 BRA `(.L_x_201) ;  /* 0x0000000000340947 */ /* 0x000fea0003800000 */
[----:B------:R-:W-:Y:S01]  /*9680*/  UIADD3 UR10, UP0, UPT, UR46, 0x680, URZ ;  /* 0x000006802e0a7890 */ /* 0x000fe2000ff1e0ff */
[----:B------:R-:W-:Y:S01]  /*9690*/  R2UR UR6, R103 ;  /* 0x00000000670672ca */ /* 0x000fe200000e0000 */
[----:B------:R-:W-:Y:S01]  /*96a0*/  UIADD3 UR4, UPT, UPT, UR41, 0x200, UR8 ;  /* 0x0000020029047890 */ /* 0x000fe2000fffe008 */
[----:B------:R-:W-:Y:S01]  /*96b0*/  PLOP3.LUT P0, PT, PT, PT, PT, 0x80, 0x8 ;  /* 0x000000000008781c */ /* 0x000fe20003f0f070 */
[----:B------:R-:W-:Y:S01]  /*96c0*/  UIADD3.X UR11, UPT, UPT, URZ, UR47, URZ, UP0, !UPT ;  /* 0x0000002fff0b7290 */ /* 0x000fe200087fe4ff */
[----:B------:R-:W-:Y:S11]  /*96d0*/  IMAD.IADD R37, R104, 0x1, R37 ;  /* 0x0000000168257824 */ /* 0x000ff600078e0225 */
.L_x_202:
[----:B------:R-:W-:Y:S02]  /*96e0*/  PLOP3.LUT P1, PT, P1, P0, PT, 0xf2, 0x2f ;  /* 0x00000000002f781c */ /* 0x000fe40000f21e72 */
[----:B------:R-:W-:Y:S01]  /*96f0*/  @P0 R2UR P1, UR5, R37 ;  /* 0x00000000250502ca */ /* 0x000fe20000020000 */
[----:B------:R-:W-:Y:S07]  /*9700*/  UMOV UR7, UR36 ;  /* 0x0000002400077c82 */ /* 0x000fee0008000000 */
[----:B------:R-:W-:Y:S05]  /*9710*/  @P0 PLOP3.LUT P0, PT, P1, PT, PT, 0x80, 0x8 ;  /* 0x000000000008081c */ /* 0x000fea0000f0f070 */
[----:B------:R2:W-:Y:S08]  /*9720*/  UTMASTG.3D [UR4], [UR10] ;  /* 0x000000040a0073b5 */ /* 0x0005f00008010000 */
[----:B--2---:R-:W-:Y:S05]  /*9730*/  @P0 BRA.U.ANY `(.L_x_202) ;  /* 0xfffffffd00e80947 */ /* 0x004fea000393ffff */
[----:B------:R0:W-:Y:S02]  /*9740*/  UTMACMDFLUSH ;  /* 0x00000000000079b7 */ /* 0x0001e40000000000 */
.L_x_201:
[----:B------:R-:W-:Y:S05]  /*9750*/  BSYNC.RECONVERGENT B0 ;  /* 0x0000000000007941 */ /* 0x000fea0003800200 */
.L_x_200:
[----:B------:R-:W-:Y:S01]  /*9760*/  UIADD3 UR43, UPT, UPT, UR43, 0x1, URZ ;  /* 0x000000012b2b7890 */ /* 0x000fe2000fffe0ff */
[----:B------:R-:W-:Y:S01]  /*9770*/  ISETP.NE.AND P0, PT, R123, RZ, PT ;  /* 0x000000ff7b00720c */ /* 0x000fe20003f05270 */
[----:B------:R-:W-:Y:S02]  /*9780*/  BSSY.RECONVERGENT B0, `(.L_x_203) ;  /* 0x0000007000007945 */ /* 0x000fe40003800200 */
[----:B------:R-:W-:Y:S04]  /*9790*/  UISETP.NE.AND UP0, UPT, UR43, 0x4, UPT ;  /* 0x000000042b00788c */ /* 0x000fe8000bf05270 */
[----:B------:R-:W-:Y:S02]  /*97a0*/  USEL UR4, URZ, 0x1, UP0 ;  /* 0x00000001ff047887 */ /* 0x000fe40008000000 */
[----:B------:R-:W-:Y:S02]  /*97b0*/  USEL UR43, UR43, URZ, UP0 ;  /* 0x000000ff2b2b7287 */ /* 0x000fe40008000000 */
[----:B------:R-:W-:Y:S02]  /*97c0*/  ULOP3.LUT UR44, UR44, UR4, URZ, 0x3c, !UPT ;  /* 0x000000042c2c7292 */ /* 0x000fe4000f8e3cff */
[----:B------:R-:W-:Y:S10]  /*97d0*/  @P0 BRA `(.L_x_204) ;  /* 0x0000000000040947 */ /* 0x000ff40003800000 */
[----:B------:R-:W-:Y:S04]  /*97e0*/  DEPBAR.LE SB0, 0x1 ;  /* 0x000080400000791a */ /* 0x000fe80000000000 */
.L_x_204:
[----:B------:R-:W-:Y:S05]  /*97f0*/  BSYNC.RECONVERGENT B0 ;  /* 0x0000000000007941 */ /* 0x000fea0003800200 */
.L_x_203:
[----:B------:R-:W-:Y:S01]  /*9800*/  BAR.SYNC.DEFER_BLOCKING 0x1, 0x80 ;  /* 0x0042000000007b1d */ /* 0x000fe20000010000 */
[----:B------:R-:W-:Y:S01]  /*9810*/  ISETP.NE.AND P3, PT, R127, RZ, PT ;  /* 0x000000ff7f00720c */ /* 0x000fe20003f65270 */
[----:B------:R-:W-:Y:S05]  /*9820*/  VIADD R110, R110, 0x1 ;  /* 0x000000016e6e7836 */ /* 0x000fea0000000000 */
[----:B------:R-:W-:Y:S01]  /*9830*/  ISETP.GE.U32.AND P0, PT, R110, 0x2, PT ;  /* 0x000000026e00780c */ /* 0x000fe20003f06070 */
[----:B------:R-:W-:Y:S11]  /*9840*/  BSSY.RECONVERGENT B0, `(.L_x_205) ;  /* 0x000000b000007945 */ /* 0x000ff60003800200 */
[----:B------:R-:W-:Y:S01]  /*9850*/  @!UPT UIADD3 URZ, UPT, UPT, URZ, URZ, URZ ;  /* 0x000000fffffff290 */ /* 0x000fe2000fffe0ff */
[----:B------:R-:W-:Y:S05]  /*9860*/  @!P0 BRA `(.L_x_206) ;  /* 0x0000000000208947 */ /* 0x000fea0003800000 */
[C---:B-1----:R-:W-:Y:S01]  /*9870*/  @!P3 LEA R2, R116.reuse, UR41, 0x3 ;  /* 0x000000297402bc11 */ /* 0x042fe2000f8e18ff */
[----:B------:R-:W-:Y:S02]  /*9880*/  IMAD.U32 R0, RZ, RZ, UR37 ;  /* 0x00000025ff007e24 */ /* 0x000fe4000f8e00ff */
[----:B------:R-:W-:Y:S02]  /*9890*/  VIADD R116, R116, 0x1 ;  /* 0x0000000174747836 */ /* 0x000fe40000000000 */
[----:B------:R-:W-:Y:S03]  /*98a0*/  @!P3 VIADD R2, R2, 0x80 ;  /* 0x000000800202b836 */ /* 0x000fe60000000000 */
[----:B------:R-:W-:Y:S02]  /*98b0*/  ISETP.NE.AND P0, PT, R116, 0x4, PT ;  /* 0x000000047400780c */ /* 0x000fe40003f05270 */
[----:B------:R-:W-:Y:S02]  /*98c0*/  @!P3 PRMT R0, R0, 0x654, R2 ;  /* 0x000006540000b816 */ /* 0x000fe40000000002 */
[----:B------:R-:W-:Y:S02]  /*98d0*/  SEL R116, R116, RZ, P0 ;  /* 0x000000ff74747207 */ /* 0x000fe40000000000 */
[----:B------:R2:W-:Y:S07]  /*98e0*/  @!P3 SYNCS.ARRIVE.TRANS64.RED.A1T0 RZ, [R0+URZ], RZ ;  /* 0x000000ff00ffb9a7 */ /* 0x0005ee00081004ff */
.L_x_206:
[----:B------:R-:W-:Y:S05]  /*98f0*/  BSYNC.RECONVERGENT B0 ;  /* 0x0000000000007941 */ /* 0x000fea0003800200 */
.L_x_205:
[C---:B------:R-:W-:Y:S01]  /*9900*/  ISETP.EQ.OR P2, PT, R39.reuse, 0x3, P3 ;  /* 0x000000032700780c */ /* 0x040fe20001f42670 */
[----:B------:R-:W-:Y:S01]  /*9910*/  VIADD R39, R39, 0x1 ;  /* 0x0000000127277836 */ /* 0x000fe20000000000 */
[----:B------:R-:W-:Y:S04]  /*9920*/  SEL R111, R111, 0x1, P3 ;  /* 0x000000016f6f7807 */ /* 0x000fe80001800000 */
[----:B------:R-:W-:Y:S07]  /*9930*/  ISETP.NE.AND P0, PT, R39, 0x4, PT ;  /* 0x000000042700780c */ /* 0x000fee0003f05270 */
[----:B-1----:R-:W-:Y:S02]  /*9940*/  @!P2 LEA R2, R109, UR41, 0x3 ;  /* 0x000000296d02ac11 */ /* 0x002fe4000f8e18ff */
[----:B--2---:R-:W-:Y:S04]  /*9950*/  @!P2 SHF.L.U32 R0, R112, 0x1f, RZ ;  /* 0x0000001f7000a819 */ /* 0x004fe800000006ff */
[----:B------:R-:W1:Y:S02]  /*9960*/  @!P2 SYNCS.PHASECHK.TRANS64.TRYWAIT P1, [R2+URZ+0x60], R0 ;  /* 0x000060000200a5a7 */ /* 0x000e6400080211ff */
[----:B-1----:R-:W-:Y:S01]  /*9970*/  @!P2 SEL R111, RZ, 0x1, !P1 ;  /* 0x00000001ff6fa807 */ /* 0x002fe20004800000 */
[----:B------:R-:W-:Y:S06]  /*9980*/  @P0 BRA `(.L_x_207) ;  /* 0xffffffc000080947 */ /* 0x000fec000383ffff */
[----:B------:R-:W-:Y:S01]  /*9990*/  ISETP.NE.AND P3, PT, R126, RZ, PT ;  /* 0x000000ff7e00720c */ /* 0x000fe20003f65270 */
[----:B------:R-:W-:Y:S01]  /*99a0*/  UIADD3 UR42, UPT, UPT, UR42, 0x4, URZ ;  /* 0x000000042a2a7890 */ /* 0x000fe2000fffe0ff */
[----:B------:R-:W-:Y:S01]  /*99b0*/  ISETP.NE.AND P0, PT, R106, 0x2, PT ;  /* 0x000000026a00780c */ /* 0x000fe20003f05270 */
[----:B------:R-:W-:Y:S02]  /*99c0*/  IMAD.IADD R23, R113, 0x1, R83 ;  /* 0x0000000171177824 */ /* 0x000fe400078e0253 */
[----:B------:R-:W-:Y:S01]  /*99d0*/  IMAD.IADD R22, R114, 0x1, R100 ;  /* 0x0000000172167824 */ /* 0x000fe200078e0264 */
[----:B------:R-:W-:Y:S02]  /*99e0*/  SEL R0, RZ, 0x1, P0 ;  /* 0x00000001ff007807 */ /* 0x000fe40000000000 */
[----:B------:R-:W-:Y:S02]  /*99f0*/  SEL R106, R106, RZ, P0 ;  /* 0x000000ff6a6a7207 */ /* 0x000fe40000000000 */
[----:B------:R-:W-:-:S03]  /*9a00*/  LOP3.LUT R117, R117, R0, RZ, 0x3c, !PT ;  /* 0x0000000075757212 */ /* 0x000fc600078e3cff */
[----:B------:R-:W-:Y:S01]  /*9a10*/  @P3 R2UR UR36, R115 ;  /* 0x00000000732432ca */ /* 0x000fe200000e0000 */
[----:B------:R-:W-:-:S14]  /*9a20*/  @P3 BRA `(.L_x_208) ;  /* 0xffffffb000983947 */ /* 0x000fdc000383ffff */
[----:B------:R-:W-:-:S09]  /*9a30*/  UISETP.NE.AND UP0, UPT, UR45, URZ, UPT ;  /* 0x000000ff2d00728c */ /* 0x000fd2000bf05270 */
[----:B------:R-:W-:Y:S05]  /*9a40*/  BRA.U !UP0, `(.L_x_209) ;  /* 0x0000000108487547 */ /* 0x000fea000b800000 */
[----:B------:R-:W1:Y:S02]  /*9a50*/  LDCU.64 UR4, c[0x0][0x890] ;  /* 0x00011200ff0477ac */ /* 0x000e640008000a00 */
[----:B-1----:R-:W-:-:S04]  /*9a60*/  UISETP.NE.U32.AND UP0, UPT, UR4, URZ, UPT ;  /* 0x000000ff0400728c */ /* 0x002fc8000bf05070 */
[----:B------:R-:W-:-:S09]  /*9a70*/  UISETP.NE.AND.EX UP0, UPT, UR5, URZ, UPT, UP0 ;  /* 0x000000ff0500728c */ /* 0x000fd2000bf05300 */
[----:B------:R-:W-:Y:S05]  /*9a80*/  BRA.U UP0, `(.L_x_210) ;  /* 0x00000001000c7547 */ /* 0x000fea000b800000 */
[----:B------:R-:W-:-:S13]  /*9a90*/  FSETP.NEU.AND P0, PT, R63, RZ, PT ;  /* 0x000000ff3f00720b */ /* 0x000fda0003f0d000 */
[----:B------:R-:W-:Y:S05]  /*9aa0*/  @!P0 EXIT ;  /* 0x000000000000894d */ /* 0x000fea0003800000 */
[----:B------:R-:W-:Y:S05]  /*9ab0*/  BRA `(.L_x_209) ;  /* 0x00000000002c7947 */ /* 0x000fea0003800000 */
.L_x_210:
[----:B------:R-:W-:Y:S01]  /*9ac0*/  ISETP.NE.AND P0, PT, R102, RZ, PT ;  /* 0x000000ff6600720c */ /* 0x000fe20003f05270 */
[----:B------:R-:W-:-:S12]  /*9ad0*/  BSSY.RECONVERGENT B0, `(.L_x_209) ;  /* 0x0000009000007945 */ /* 0x000fd80003800200 */
[----:B------:R-:W-:Y:S05]  /*9ae0*/  @P0 BRA `(.L_x_211) ;  /* 0x0000000000140947 */ /* 0x000fea0003800000 */
[----:B------:R-:W1:Y:S02]  /*9af0*/  LDCU.64 UR4, c[0x0][0x888] ;  /* 0x00011100ff0477ac */ /* 0x000e640008000a00 */
[----:B-1----:R-:W-:-:S04]  /*9b00*/  ISETP.NE.U32.AND P0, PT, RZ, UR4, PT ;  /* 0x00000004ff007c0c */ /* 0x002fc8000bf05070 */
[----:B------:R-:W-:-:S13]  /*9b10*/  ISETP.NE.AND.EX P0, PT, RZ, UR5, PT, P0 ;  /* 0x00000005ff007c0c */ /* 0x000fda000bf05300 */
[----:B------:R-:W-:Y:S05]  /*9b20*/  @!P0 EXIT ;  /* 0x000000000000894d */ /* 0x000fea0003800000 */
[----:B------:R-:W-:Y:S05]  /*9b30*/  BRA `(.L_x_212) ;  /* 0x0000000000087947 */ /* 0x000fea0003800000 */
.L_x_211:
[----:B------:R-:W-:-:S13]  /*9b40*/  FSETP.NEU.AND P0, PT, R63, RZ, PT ;  /* 0x000000ff3f00720b */ /* 0x000fda0003f0d000 */
[----:B------:R-:W-:Y:S05]  /*9b50*/  @!P0 EXIT ;  /* 0x000000000000894d */ /* 0x000fea0003800000 */
.L_x_212:
[----:B------:R-:W-:Y:S05]  /*9b60*/  BSYNC.RECONVERGENT B0 ;  /* 0x0000000000007941 */ /* 0x000fea0003800200 */
.L_x_209:
[----:B------:R-:W-:Y:S01]  /*9b70*/  LEA R2, R116, UR41, 0x3 ;  /* 0x0000002974027c11 */ /* 0x000fe2000f8e18ff */
[----:B------:R-:W-:Y:S01]  /*9b80*/  IMAD.U32 R0, RZ, RZ, UR37 ;  /* 0x00000025ff007e24 */ /* 0x000fe2000f8e00ff */
[----:B------:R-:W-:-:S04]  /*9b90*/  DEPBAR.LE SB0, 0x0 ;  /* 0x000080000000791a */ /* 0x000fc80000000000 */
[----:B------:R-:W-:-:S05]  /*9ba0*/  VIADD R2, R2, 0x80 ;  /* 0x0000008002027836 */ /* 0x000fca0000000000 */
[----:B------:R-:W-:-:S04]  /*9bb0*/  PRMT R0, R0, 0x654, R2 ;  /* 0x0000065400007816 */ /* 0x000fc80000000002 */
[----:B------:R-:W-:Y:S01]  /*9bc0*/  SYNCS.ARRIVE.TRANS64.RED.A1T0 RZ, [R0+URZ], RZ ;  /* 0x000000ff00ff79a7 */ /* 0x000fe200081004ff */
[----:B------:R-:W-:Y:S05]  /*9bd0*/  EXIT ;  /* 0x000000000000794d */ /* 0x000fea0003800000 */
.L_x_19:
[----:B----4-:R4:W1:Y:S02]  /*9be0*/  SYNCS.PHASECHK.TRANS64.TRYWAIT P0, [R2+URZ+0x120], R3 ;  /* 0x00012003020075a7 */ /* 0x01086400080011ff */
[----:B-1----:R-:W-:Y:S05]  /*9bf0*/  @!P0 NANOSLEEP.SYNCS 0x989680 ;  /* 0x009896800000895d */ /* 0x002fea0003900000 */
[----:B------:R-:W1:Y:S02]  /*9c00*/  @!P0 SYNCS.PHASECHK.TRANS64 P0, [R2+URZ+0x120], R3 ;  /* 0x00012003020085a7 */ /* 0x000e6400080010ff */
[----:B-1----:R-:W-:Y:S05]  /*9c10*/  @!P0 BRA `(.L_x_19) ;  /* 0xfffffffc00f08947 */ /* 0x002fea000383ffff */
[----:B------:R-:W-:Y:S05]  /*9c20*/  BRA `(.L_x_213) ;  /* 0xffffff7800687947 */ /* 0x000fea000383ffff */
.L_x_22:
[----:B-1----:R-:W-:-:S07]  /*9c30*/  MOV R2, UR33 ;  /* 0x0000002100027c02 */ /* 0x002fce0008000f00 */
.L_x_214:
[----:B-1----:R1:W4:Y:S02]  /*9c40*/  SYNCS.PHASECHK.TRANS64.TRYWAIT P0, [R2+URZ+0x30], R4 ;  /* 0x00003004020075a7 */ /* 0x00232400080011ff */
[----:B----4-:R-:W-:Y:S05]  /*9c50*/  @!P0 NANOSLEEP.SYNCS 0x989680 ;  /* 0x009896800000895d */ /* 0x010fea0003900000 */
[----:B------:R-:W4:Y:S02]  /*9c60*/  @!P0 SYNCS.PHASECHK.TRANS64 P0, [R2+URZ+0x30], R4 ;  /* 0x00003004020085a7 */ /* 0x000f2400080010ff */
[----:B----4-:R-:W-:Y:S05]  /*9c70*/  @!P0 BRA `(.L_x_214) ;  /* 0xfffffffc00f08947 */ /* 0x010fea000383ffff */
[----:B------:R-:W-:Y:S05]  /*9c80*/  BRA `(.L_x_21) ;  /* 0xffffff7800b87947 */ /* 0x000fea000383ffff */
.L_x_28:
[----:B-1----:R-:W-:-:S07]  /*9c90*/  MOV R2, UR17 ;  /* 0x0000001100027c02 */ /* 0x002fce0008000f00 */
.L_x_215:
[----:B-1----:R1:W4:Y:S02]  /*9ca0*/  SYNCS.PHASECHK.TRANS64.TRYWAIT P0, [R2+URZ+0x30], R4 ;  /* 0x00003004020075a7 */ /* 0x00232400080011ff */
[----:B----4-:R-:W-:Y:S05]  /*9cb0*/  @!P0 NANOSLEEP.SYNCS 0x989680 ;  /* 0x009896800000895d */ /* 0x010fea0003900000 */
[----:B------:R-:W4:Y:S02]  /*9cc0*/  @!P0 SYNCS.PHASECHK.TRANS64 P0, [R2+URZ+0x30], R4 ;  /* 0x00003004020085a7 */ /* 0x000f2400080010ff */
[----:B----4-:R-:W-:Y:S05]  /*9cd0*/  @!P0 BRA `(.L_x_215) ;  /* 0xfffffffc00f08947 */ /* 0x010fea000383ffff */
[----:B------:R-:W-:Y:S05]  /*9ce0*/  BRA `(.L_x_27) ;  /* 0xffffff7c00607947 */ /* 0x000fea000383ffff */
.L_x_32:
[----:B-1----:R1:W4:Y:S02]  /*9cf0*/  SYNCS.PHASECHK.TRANS64.TRYWAIT P0, [R2+URZ+0xb0], R3 ;  /* 0x0000b003020075a7 */ /* 0x00232400080011ff */
[----:B----4-:R-:W-:Y:S05]  /*9d00*/  @!P0 NANOSLEEP.SYNCS 0x989680 ;  /* 0x009896800000895d */ /* 0x010fea0003900000 */
[----:B------:R-:W4:Y:S02]  /*9d10*/  @!P0 SYNCS.PHASECHK.TRANS64 P0, [R2+URZ+0xb0], R3 ;  /* 0x0000b003020085a7 */ /* 0x000f2400080010ff */
[----:B----4-:R-:W-:Y:S05]  /*9d20*/  @!P0 BRA `(.L_x_32) ;  /* 0xfffffffc00f08947 */ /* 0x010fea000383ffff */
[----:B------:R-:W-:Y:S05]  /*9d30*/  BRA `(.L_x_216) ;  /* 0xffffff7c00ec7947 */ /* 0x000fea000383ffff */
.L_x_36:
[----:B--2---:R-:W-:-:S07]  /*9d40*/  MOV R0, UR5 ;  /* 0x0000000500007c02 */ /* 0x004fce0008000f00 */
.L_x_217:
[----:B-1----:R1:W2:Y:S02]  /*9d50*/  SYNCS.PHASECHK.TRANS64.TRYWAIT P0, [R0+URZ], R2 ;  /* 0x00000002000075a7 */ /* 0x0022a400080011ff */
[----:B--2---:R-:W-:Y:S05]  /*9d60*/  @!P0 NANOSLEEP.SYNCS 0x989680 ;  /* 0x009896800000895d */ /* 0x004fea0003900000 */
[----:B------:R-:W2:Y:S02]  /*9d70*/  @!P0 SYNCS.PHASECHK.TRANS64 P0, [R0+URZ], R2 ;  /* 0x00000002000085a7 */ /* 0x000ea400080010ff */
[----:B--2---:R-:W-:Y:S05]  /*9d80*/  @!P0 BRA `(.L_x_217) ;  /* 0xfffffffc00f08947 */ /* 0x004fea000383ffff */
[----:B------:R-:W-:Y:S05]  /*9d90*/  BRA `(.L_x_218) ;  /* 0xffffff84005c7947 */ /* 0x000fea000383ffff */
.L_x_37:
[----:B--2---:R-:W-:-:S07]  /*9da0*/  MOV R0, UR5 ;  /* 0x0000000500007c02 */ /* 0x004fce0008000f00 */
.L_x_219:
[----:B-1----:R1:W2:Y:S02]  /*9db0*/  SYNCS.PHASECHK.TRANS64.TRYWAIT P0, [R0+URZ], R3 ;  /* 0x00000003000075a7 */ /* 0x0022a400080011ff */
[----:B--2---:R-:W-:Y:S05]  /*9dc0*/  @!P0 NANOSLEEP.SYNCS 0x989680 ;  /* 0x009896800000895d */ /* 0x004fea0003900000 */
[----:B------:R-:W2:Y:S02]  /*9dd0*/  @!P0 SYNCS.PHASECHK.TRANS64 P0, [R0+URZ], R3 ;  /* 0x00000003000085a7 */ /* 0x000ea400080010ff */
[----:B--2---:R-:W-:Y:S05]  /*9de0*/  @!P0 BRA `(.L_x_219) ;  /* 0xfffffffc00f08947 */ /* 0x004fea000383ffff */
[----:B------:R-:W-:Y:S05]  /*9df0*/  BRA `(.L_x_220) ;  /* 0xffffff8400687947 */ /* 0x000fea000383ffff */
.L_x_38:
[----:B--2---:R-:W-:-:S07]  /*9e00*/  MOV R0, UR5 ;  /* 0x0000000500007c02 */ /* 0x004fce0008000f00 */
.L_x_221:
[----:B-1----:R1:W2:Y:S02]  /*9e10*/  SYNCS.PHASECHK.TRANS64.TRYWAIT P0, [R0+URZ], R3 ;  /* 0x00000003000075a7 */ /* 0x0022a400080011ff */
[----:B--2---:R-:W-:Y:S05]  /*9e20*/  @!P0 NANOSLEEP.SYNCS 0x989680 ;  /* 0x009896800000895d */ /* 0x004fea0003900000 */
[----:B------:R-:W2:Y:S02]  /*9e30*/  @!P0 SYNCS.PHASECHK.TRANS64 P0, [R0+URZ], R3 ;  /* 0x00000003000085a7 */ /* 0x000ea400080010ff */
[----:B--2---:R-:W-:Y:S05]  /*9e40*/  @!P0 BRA `(.L_x_221) ;  /* 0xfffffffc00f08947 */ /* 0x004fea000383ffff */
[----:B------:R-:W-:Y:S05]  /*9e50*/  BRA `(.L_x_222) ;  /* 0xffffff8400747947 */ /* 0x000fea000383ffff */
.L_x_39:
[----:B--2---:R-:W-:-:S07]  /*9e60*/  MOV R0, UR5 ;  /* 0x0000000500007c02 */ /* 0x004fce0008000f00 */
.L_x_223:
[----:B-1----:R1:W2:Y:S02]  /*9e70*/  SYNCS.PHASECHK.TRANS64.TRYWAIT P0, [R0+URZ], R3 ;  /* 0x00000003000075a7 */ /* 0x0022a400080011ff */
[----:B--2---:R-:W-:Y:S05]  /*9e80*/  @!P0 NANOSLEEP.SYNCS 0x989680 ;  /* 0x009896800000895d */ /* 0x004fea0003900000 */
[----:B------:R-:W2:Y:S02]  /*9e90*/  @!P0 SYNCS.PHASECHK.TRANS64 P0, [R0+URZ], R3 ;  /* 0x00000003000085a7 */ /* 0x000ea400080010ff */
[----:B--2---:R-:W-:Y:S05]  /*9ea0*/  @!P0 BRA `(.L_x_223) ;  /* 0xfffffffc00f08947 */ /* 0x004fea000383ffff */
[----:B------:R-:W-:Y:S05]  /*9eb0*/  BRA `(.L_x_224) ;  /* 0xffffff8400807947 */ /* 0x000fea000383ffff */
.L_x_40:
[----:B--2---:R-:W-:-:S07]  /*9ec0*/  MOV R0, UR5 ;  /* 0x0000000500007c02 */ /* 0x004fce0008000f00 */
.L_x_225:
[----:B-1----:R1:W2:Y:S02]  /*9ed0*/  SYNCS.PHASECHK.TRANS64.TRYWAIT P0, [R0+URZ], R3 ;  /* 0x00000003000075a7 */ /* 0x0022a400080011ff */
[----:B--2---:R-:W-:Y:S05]  /*9ee0*/  @!P0 NANOSLEEP.SYNCS 0x989680 ;  /* 0x009896800000895d */ /* 0x004fea0003900000 */
[----:B------:R-:W2:Y:S02]  /*9ef0*/  @!P0 SYNCS.PHASECHK.TRANS64 P0, [R0+URZ], R3 ;  /* 0x00000003000085a7 */ /* 0x000ea400080010ff */
[----:B--2---:R-:W-:Y:S05]  /*9f00*/  @!P0 BRA `(.L_x_225) ;  /* 0xfffffffc00f08947 */ /* 0x004fea000383ffff */
[----:B------:R-:W-:Y:S05]  /*9f10*/  BRA `(.L_x_226) ;  /* 0xffffff84008c7947 */ /* 0x000fea000383ffff */
.L_x_43:
[----:B-1----:R1:W2:Y:S02]  /*9f20*/  SYNCS.PHASECHK.TRANS64.TRYWAIT P0, [R0+URZ+0x110], R4 ;  /* 0x00011004000075a7 */ /* 0x0022a400080011ff */
[----:B--2---:R-:W-:Y:S05]  /*9f30*/  @!P0 NANOSLEEP.SYNCS 0x989680 ;  /* 0x009896800000895d */ /* 0x004fea0003900000 */
[----:B------:R-:W2:Y:S02]  /*9f40*/  @!P0 SYNCS.PHASECHK.TRANS64 P0, [R0+URZ+0x110], R4 ;  /* 0x00011004000085a7 */ /* 0x000ea400080010ff */
[----:B--2---:R-:W-:Y:S05]  /*9f50*/  @!P0 BRA `(.L_x_43) ;  /* 0xfffffffc00f08947 */ /* 0x004fea000383ffff */
[----:B------:R-:W-:Y:S05]  /*9f60*/  BRA `(.L_x_227) ;  /* 0xffffff8400e87947 */ /* 0x000fea000383ffff */
.L_x_44:
[----:B------:R-:W-:-:S07]  /*9f70*/  MOV R0, UR5 ;  /* 0x0000000500007c02 */ /* 0x000fce0008000f00 */
.L_x_228:
[----:B-1----:R1:W2:Y:S02]  /*9f80*/  SYNCS.PHASECHK.TRANS64.TRYWAIT P0, [R0+URZ+0xc0], R5 ;  /* 0x0000c005000075a7 */ /* 0x0022a400080011ff */
[----:B--2---:R-:W-:Y:S05]  /*9f90*/  @!P0 NANOSLEEP.SYNCS 0x989680 ;  /* 0x009896800000895d */ /* 0x004fea0003900000 */
[----:B------:R-:W2:Y:S02]  /*9fa0*/  @!P0 SYNCS.PHASECHK.TRANS64 P0, [R0+URZ+0xc0], R5 ;  /* 0x0000c005000085a7 */ /* 0x000ea400080010ff */
[----:B--2---:R-:W-:Y:S05]  /*9fb0*/  @!P0 BRA `(.L_x_228) ;  /* 0xfffffffc00f08947 */ /* 0x004fea000383ffff */
[----:B------:R-:W-:Y:S05]  /*9fc0*/  BRA `(.L_x_229) ;  /* 0xffffff8400f87947 */ /* 0x000fea000383ffff */
.L_x_45:
[----:B-1----:R1:W2:Y:S02]  /*9fd0*/  SYNCS.PHASECHK.TRANS64.TRYWAIT P1, [R0+URZ+0xb0], R4 ;  /* 0x0000b004000075a7 */ /* 0x0022a400080211ff */
[----:B--2---:R-:W-:Y:S05]  /*9fe0*/  @!P1 NANOSLEEP.SYNCS 0x989680 ;  /* 0x009896800000995d */ /* 0x004fea0003900000 */
[----:B------:R-:W2:Y:S02]  /*9ff0*/  @!P1 SYNCS.PHASECHK.TRANS64 P1, [R0+URZ+0xb0], R4 ;  /* 0x0000b004000095a7 */ /* 0x000ea400080210ff */
[----:B--2---:R-:W-:Y:S05]  /*a000*/  @!P1 BRA `(.L_x_45) ;  /* 0xfffffffc00f09947 */ /* 0x004fea000383ffff */
[----:B------:R-:W-:Y:S05]  /*a010*/  BRA `(.L_x_230) ;  /* 0xffffff8800287947 */ /* 0x000fea000383ffff */
.L_x_48:
[----:B------:R-:W-:-:S07]  /*a020*/  MOV R0, UR5 ;  /* 0x0000000500007c02 */ /* 0x000fce0008000f00 */
.L_x_231:
[----:B-1----:R1:W2:Y:S02]  /*a030*/  SYNCS.PHASECHK.TRANS64.TRYWAIT P0, [R0+URZ+0xc0], R2 ;  /* 0x0000c002000075a7 */ /* 0x0022a400080011ff */
[----:B--2---:R-:W-:Y:S05]  /*a040*/  @!P0 NANOSLEEP.SYNCS 0x989680 ;  /* 0x009896800000895d */ /* 0x004fea0003900000 */
[----:B------:R-:W2:Y:S02]  /*a050*/  @!P0 SYNCS.PHASECHK.TRANS64 P0, [R0+URZ+0xc0], R2 ;  /* 0x0000c002000085a7 */ /* 0x000ea400080010ff */
[----:B--2---:R-:W-:Y:S05]  /*a060*/  @!P0 BRA `(.L_x_231) ;  /* 0xfffffffc00f08947 */ /* 0x004fea000383ffff */
[----:B------:R-:W-:Y:S05]  /*a070*/  BRA `(.L_x_47) ;  /* 0xffffff88007c7947 */ /* 0x000fea000383ffff */
.L_x_55:
[----:B-1----:R1:W2:Y:S02]  /*a080*/  SYNCS.PHASECHK.TRANS64.TRYWAIT P1, [R0+URZ+0xb0], R2 ;  /* 0x0000b002000075a7 */ /* 0x0022a400080211ff */
[----:B--2---:R-:W-:Y:S05]  /*a090*/  @!P1 NANOSLEEP.SYNCS 0x989680 ;  /* 0x009896800000995d */ /* 0x004fea0003900000 */
[----:B------:R-:W2:Y:S02]  /*a0a0*/  @!P1 SYNCS.PHASECHK.TRANS64 P1, [R0+URZ+0xb0], R2 ;  /* 0x0000b002000095a7 */ /* 0x000ea400080210ff */
[----:B--2---:R-:W-:Y:S05]  /*a0b0*/  @!P1 BRA `(.L_x_55) ;  /* 0xfffffffc00f09947 */ /* 0x004fea000383ffff */
[----:B------:R-:W-:Y:S05]  /*a0c0*/  BRA `(.L_x_232) ;  /* 0xffffff8c00ec7947 */ /* 0x000fea000383ffff */
.L_x_56:
[----:B------:R-:W-:-:S07]  /*a0d0*/  MOV R2, UR7 ;  /* 0x0000000700027c02 */ /* 0x000fce0008000f00 */
.L_x_233:
[----:B-1----:R1:W2:Y:S02]  /*a0e0*/  SYNCS.PHASECHK.TRANS64.TRYWAIT P0, [R2+URZ+0xf0], R0 ;  /* 0x0000f000020075a7 */ /* 0x0022a400080011ff */
[----:B--2---:R-:W-:Y:S05]  /*a0f0*/  @!P0 NANOSLEEP.SYNCS 0x989680 ;  /* 0x009896800000895d */ /* 0x004fea0003900000 */
[----:B------:R-:W2:Y:S02]  /*a100*/  @!P0 SYNCS.PHASECHK.TRANS64 P0, [R2+URZ+0xf0], R0 ;  /* 0x0000f000020085a7 */ /* 0x000ea400080010ff */
[----:B--2---:R-:W-:Y:S05]  /*a110*/  @!P0 BRA `(.L_x_233) ;  /* 0xfffffffc00f08947 */ /* 0x004fea000383ffff */
[----:B------:R-:W-:Y:S05]  /*a120*/  BRA `(.L_x_234) ;  /* 0xffffff9000247947 */ /* 0x000fea000383ffff */
.L_x_59:
[----:B------:R-:W-:Y:S07]  /*a130*/  MOV R0, UR6 ;  /* 0x0000000600007c02 */ /* 0x000fee0008000f00 */
.L_x_235:
[----:B-1----:R1:W2:Y:S02]  /*a140*/  SYNCS.PHASECHK.TRANS64.TRYWAIT P0, [R0+URZ], R2 ;  /* 0x00000002000075a7 */ /* 0x0022a400080011ff */
[----:B--2---:R-:W-:Y:S05]  /*a150*/  @!P0 NANOSLEEP.SYNCS 0x989680 ;  /* 0x009896800000895d */ /* 0x004fea0003900000 */
[----:B------:R-:W2:Y:S02]  /*a160*/  @!P0 SYNCS.PHASECHK.TRANS64 P0, [R0+URZ], R2 ;  /* 0x00000002000085a7 */ /* 0x000ea400080010ff */
[----:B--2---:R-:W-:Y:S05]  /*a170*/  @!P0 BRA `(.L_x_235) ;  /* 0xfffffffc00f08947 */ /* 0x004fea000383ffff */
[----:B------:R-:W-:Y:S05]  /*a180*/  BRA `(.L_x_58) ;  /* 0xffffff9000407947 */ /* 0x000fea000383ffff */
.L_x_62:
[----:B------:R-:W-:-:S07]  /*a190*/  MOV R0, UR6 ;  /* 0x0000000600007c02 */ /* 0x000fce0008000f00 */
.L_x_236:
[----:B--2---:R2:W4:Y:S02]  /*a1a0*/  SYNCS.PHASECHK.TRANS64.TRYWAIT P0, [R0+URZ], R2 ;  /* 0x00000002000075a7 */ /* 0x00452400080011ff */
[----:B----4-:R-:W-:Y:S05]  /*a1b0*/  @!P0 NANOSLEEP.SYNCS 0x989680 ;  /* 0x009896800000895d */ /* 0x010fea0003900000 */
[----:B------:R-:W4:Y:S02]  /*a1c0*/  @!P0 SYNCS.PHASECHK.TRANS64 P0, [R0+URZ], R2 ;  /* 0x00000002000085a7 */ /* 0x000f2400080010ff */
[----:B----4-:R-:W-:Y:S05]  /*a1d0*/  @!P0 BRA `(.L_x_236) ;  /* 0xfffffffc00f08947 */ /* 0x010fea000383ffff */
[----:B------:R-:W-:Y:S05]  /*a1e0*/  BRA `(.L_x_237) ;  /* 0xffffff94001c7947 */ /* 0x000fea000383ffff */
.L_x_63:
[----:B------:R-:W-:-:S07]  /*a1f0*/  MOV R0, UR6 ;  /* 0x0000000600007c02 */ /* 0x000fce0008000f00 */
.L_x_238:
[----:B-1----:R1:W2:Y:S02]  /*a200*/  SYNCS.PHASECHK.TRANS64.TRYWAIT P0, [R0+URZ], R3 ;  /* 0x00000003000075a7 */ /* 0x0022a400080011ff */
[----:B--2---:R-:W-:Y:S05]  /*a210*/  @!P0 NANOSLEEP.SYNCS 0x989680 ;  /* 0x009896800000895d */ /* 0x004fea0003900000 */
[----:B------:R-:W2:Y:S02]  /*a220*/  @!P0 SYNCS.PHASECHK.TRANS64 P0, [R0+URZ], R3 ;  /* 0x00000003000085a7 */ /* 0x000ea400080010ff */
[----:B--2---:R-:W-:Y:S05]  /*a230*/  @!P0 BRA `(.L_x_238) ;  /* 0xfffffffc00f08947 */ /* 0x004fea000383ffff */
[----:B------:R-:W-:Y:S05]  /*a240*/  BRA `(.L_x_239) ;  /* 0xffffff9400287947 */ /* 0x000fea000383ffff */
.L_x_64:
[----:B------:R-:W-:-:S07]  /*a250*/  MOV R0, UR6 ;  /* 0x0000000600007c02 */ /* 0x000fce0008000f00 */
.L_x_240:
[----:B-1----:R1:W2:Y:S02]  /*a260*/  SYNCS.PHASECHK.TRANS64.TRYWAIT P0, [R0+URZ], R3 ;  /* 0x00000003000075a7 */ /* 0x0022a400080011ff */
[----:B--2---:R-:W-:Y:S05]  /*a270*/  @!P0 NANOSLEEP.SYNCS 0x989680 ;  /* 0x009896800000895d */ /* 0x004fea0003900000 */
[----:B------:R-:W2:Y:S02]  /*a280*/  @!P0 SYNCS.PHASECHK.TRANS64 P0, [R0+URZ], R3 ;  /* 0x00000003000085a7 */ /* 0x000ea400080010ff */
[----:B--2---:R-:W-:Y:S05]  /*a290*/  @!P0 BRA `(.L_x_240) ;  /* 0xfffffffc00f08947 */ /* 0x004fea000383ffff */
[----:B------:R-:W-:Y:S05]  /*a2a0*/  BRA `(.L_x_241) ;  /* 0xffffff9400347947 */ /* 0x000fea000383ffff */
.L_x_65:
[----:B-1----:R-:W-:-:S07]  /*a2b0*/  MOV R0, UR7 ;  /* 0x0000000700007c02 */ /* 0x002fce0008000f00 */
.L_x_242:
[----:B-1----:R1:W2:Y:S02]  /*a2c0*/  SYNCS.PHASECHK.TRANS64.TRYWAIT P0, [R0+URZ], R2 ;  /* 0x00000002000075a7 */ /* 0x0022a400080011ff */
[----:B--2---:R-:W-:Y:S05]  /*a2d0*/  @!P0 NANOSLEEP.SYNCS 0x989680 ;  /* 0x009896800000895d */ /* 0x004fea0003900000 */
[----:B------:R-:W2:Y:S02]  /*a2e0*/  @!P0 SYNCS.PHASECHK.TRANS64 P0, [R0+URZ], R2 ;  /* 0x00000002000085a7 */ /* 0x000ea400080010ff */
[----:B--2---:R-:W-:Y:S05]  /*a2f0*/  @!P0 BRA `(.L_x_242) ;  /* 0xfffffffc00f08947 */ /* 0x004fea000383ffff */
[----:B------:R-:W-:Y:S05]  /*a300*/  BRA `(.L_x_243) ;  /* 0xffffff9400407947 */ /* 0x000fea000383ffff */
.L_x_70:
[----:B--2---:R2:W3:Y:S02]  /*a310*/  SYNCS.PHASECHK.TRANS64.TRYWAIT P0, [R0+URZ+0xb0], R2 ;  /* 0x0000b002000075a7 */ /* 0x0044e400080011ff */
[----:B---3--:R-:W-:Y:S05]  /*a320*/  @!P0 NANOSLEEP.SYNCS 0x989680 ;  /* 0x009896800000895d */ /* 0x008fea0003900000 */
[----:B------:R-:W3:Y:S02]  /*a330*/  @!P0 SYNCS.PHASECHK.TRANS64 P0, [R0+URZ+0xb0], R2 ;  /* 0x0000b002000085a7 */ /* 0x000ee400080010ff */
[----:B---3--:R-:W-:Y:S05]  /*a340*/  @!P0 BRA `(.L_x_70) ;  /* 0xfffffffc00f08947 */ /* 0x008fea000383ffff */
[----:B------:R-:W-:Y:S05]  /*a350*/  BRA `(.L_x_244) ;  /* 0xffffff98004c7947 */ /* 0x000fea000383ffff */
.L_x_73:
[----:B------:R-:W-:Y:S07]  /*a360*/  MOV R0, UR7 ;  /* 0x0000000700007c02 */ /* 0x000fee0008000f00 */
.L_x_245:
[----:B--2---:R2:W3:Y:S02]  /*a370*/  SYNCS.PHASECHK.TRANS64.TRYWAIT P0, [R0+URZ+0xa8], R2 ;  /* 0x0000a802000075a7 */ /* 0x0044e400080011ff */
[----:B---3--:R-:W-:Y:S05]  /*a380*/  @!P0 NANOSLEEP.SYNCS 0x989680 ;  /* 0x009896800000895d */ /* 0x008fea0003900000 */
[----:B------:R-:W3:Y:S02]  /*a390*/  @!P0 SYNCS.PHASECHK.TRANS64 P0, [R0+URZ+0xa8], R2 ;  /* 0x0000a802000085a7 */ /* 0x000ee400080010ff */
[----:B---3--:R-:W-:Y:S05]  /*a3a0*/  @!P0 BRA `(.L_x_245) ;  /* 0xfffffffc00f08947 */ /* 0x008fea000383ffff */
[----:B------:R-:W-:Y:S05]  /*a3b0*/  BRA `(.L_x_72) ;  /* 0xffffff9c002c7947 */ /* 0x000fea000383ffff */
.L_x_76:
[----:B------:R-:W-:Y:S07]  /*a3c0*/  MOV R0, UR7 ;  /* 0x0000000700007c02 */ /* 0x000fee0008000f00 */
.L_x_246:
[----:B-1----:R1:W2:Y:S02]  /*a3d0*/  SYNCS.PHASECHK.TRANS64.TRYWAIT P0, [R0+URZ+0x80], R22 ;  /* 0x00008016000075a7 */ /* 0x0022a400080011ff */
[----:B--2---:R-:W-:Y:S05]  /*a3e0*/  @!P0 NANOSLEEP.SYNCS 0x989680 ;  /* 0x009896800000895d */ /* 0x004fea0003900000 */
[----:B------:R-:W2:Y:S02]  /*a3f0*/  @!P0 SYNCS.PHASECHK.TRANS64 P0, [R0+URZ+0x80], R22 ;  /* 0x00008016000085a7 */ /* 0x000ea400080010ff */
[----:B--2---:R-:W-:Y:S05]  /*a400*/  @!P0 BRA `(.L_x_246) ;  /* 0xfffffffc00f08947 */ /* 0x004fea000383ffff */
[----:B------:R-:W-:Y:S05]  /*a410*/  BRA `(.L_x_247) ;  /* 0xffffff9c00a47947 */ /* 0x000fea000383ffff */
.L_x_77:
[----:B------:R-:W-:Y:S07]  /*a420*/  MOV R0, UR7 ;  /* 0x0000000700007c02 */ /* 0x000fee0008000f00 */
.L_x_248:
[----:B-1----:R1:W2:Y:S02]  /*a430*/  SYNCS.PHASECHK.TRANS64.TRYWAIT P0, [R0+URZ+0x88], R22 ;  /* 0x00008816000075a7 */ /* 0x0022a400080011ff */
[----:B--2---:R-:W-:Y:S05]  /*a440*/  @!P0 NANOSLEEP.SYNCS 0x989680 ;  /* 0x009896800000895d */ /* 0x004fea0003900000 */
[----:B------:R-:W2:Y:S02]  /*a450*/  @!P0 SYNCS.PHASECHK.TRANS64 P0, [R0+URZ+0x88], R22 ;  /* 0x00008816000085a7 */ /* 0x000ea400080010ff */
[----:B--2---:R-:W-:Y:S05]  /*a460*/  @!P0 BRA `(.L_x_248) ;  /* 0xfffffffc00f08947 */ /* 0x004fea000383ffff */
[----:B------:R-:W-:Y:S05]  /*a470*/  BRA `(.L_x_249) ;  /* 0xffffff9c00dc7947 */ /* 0x000fea000383ffff */
.L_x_78:
[----:B------:R-:W-:Y:S07]  /*a480*/  MOV R0, UR7 ;  /* 0x0000000700007c02 */ /* 0x000fee0008000f00 */
.L_x_250:
[----:B-1----:R1:W2:Y:S02]  /*a490*/  SYNCS.PHASECHK.TRANS64.TRYWAIT P0, [R0+URZ+0x90], R22 ;  /* 0x00009016000075a7 */ /* 0x0022a400080011ff */
[----:B--2---:R-:W-:Y:S05]  /*a4a0*/  @!P0 NANOSLEEP.SYNCS 0x989680 ;  /* 0x009896800000895d */ /* 0x004fea0003900000 */
[----:B------:R-:W2:Y:S02]  /*a4b0*/  @!P0 SYNCS.PHASECHK.TRANS64 P0, [R0+URZ+0x90], R22 ;  /* 0x00009016000085a7 */ /* 0x000ea400080010ff */
[----:B--2---:R-:W-:Y:S05]  /*a4c0*/  @!P0 BRA `(.L_x_250) ;  /* 0xfffffffc00f08947 */ /* 0x004fea000383ffff */
[----:B------:R-:W-:Y:S05]  /*a4d0*/  BRA `(.L_x_251) ;  /* 0xffffffa000207947 */ /* 0x000fea000383ffff */
.L_x_79:
[----:B------:R-:W-:Y:S07]  /*a4e0*/  MOV R0, UR7 ;  /* 0x0000000700007c02 */ /* 0x000fee0008000f00 */
.L_x_252:
[----:B-1----:R1:W2:Y:S02]  /*a4f0*/  SYNCS.PHASECHK.TRANS64.TRYWAIT P0, [R0+URZ+0x98], R22 ;  /* 0x00009816000075a7 */ /* 0x0022a400080011ff */
[----:B--2---:R-:W-:Y:S05]  /*a500*/  @!P0 NANOSLEEP.SYNCS 0x989680 ;  /* 0x009896800000895d */ /* 0x004fea0003900000 */
[----:B------:R-:W2:Y:S02]  /*a510*/  @!P0 SYNCS.PHASECHK.TRANS64 P0, [R0+URZ+0x98], R22 ;  /* 0x00009816000085a7 */ /* 0x000ea400080010ff */
[----:B--2---:R-:W-:Y:S05]  /*a520*/  @!P0 BRA `(.L_x_252) ;  /* 0xfffffffc00f08947 */ /* 0x004fea000383ffff */
[----:B------:R-:W-:Y:S05]  /*a530*/  BRA `(.L_x_253) ;  /* 0xffffffa000a47947 */ /* 0x000fea000383ffff */
.L_x_81:
[----:B------:R-:W-:-:S07]  /*a540*/  MOV R0, UR7 ;  /* 0x0000000700007c02 */ /* 0x000fce0008000f00 */
.L_x_254:
[----:B-1----:R1:W3:Y:S02]  /*a550*/  SYNCS.PHASECHK.TRANS64.TRYWAIT P0, [R0+URZ+0x80], R2 ;  /* 0x00008002000075a7 */ /* 0x0022e400080011ff */
[----:B---3--:R-:W-:Y:S05]  /*a560*/  @!P0 NANOSLEEP.SYNCS 0x989680 ;  /* 0x009896800000895d */ /* 0x008fea0003900000 */
[----:B------:R-:W3:Y:S02]  /*a570*/  @!P0 SYNCS.PHASECHK.TRANS64 P0, [R0+URZ+0x80], R2 ;  /* 0x00008002000085a7 */ /* 0x000ee400080010ff */
[----:B---3--:R-:W-:Y:S05]  /*a580*/  @!P0 BRA `(.L_x_254) ;  /* 0xfffffffc00f08947 */ /* 0x008fea000383ffff */
[----:B------:R-:W-:Y:S05]  /*a590*/  BRA `(.L_x_255) ;  /* 0xffffffa400147947 */ /* 0x000fea000383ffff */
.L_x_82:
[----:B-1----:R-:W-:-:S07]  /*a5a0*/  MOV R0, UR7 ;  /* 0x0000000700007c02 */ /* 0x002fce0008000f00 */
.L_x_256:
[----:B-1----:R1:W3:Y:S02]  /*a5b0*/  SYNCS.PHASECHK.TRANS64.TRYWAIT P0, [R0+URZ+0x88], R2 ;  /* 0x00008802000075a7 */ /* 0x0022e400080011ff */
[----:B---3--:R-:W-:Y:S05]  /*a5c0*/  @!P0 NANOSLEEP.SYNCS 0x989680 ;  /* 0x009896800000895d */ /* 0x008fea0003900000 */
[----:B------:R-:W3:Y:S02]  /*a5d0*/  @!P0 SYNCS.PHASECHK.TRANS64 P0, [R0+URZ+0x88], R2 ;  /* 0x00008802000085a7 */ /* 0x000ee400080010ff */
[----:B---3--:R-:W-:Y:S05]  /*a5e0*/  @!P0 BRA `(.L_x_256) ;  /* 0xfffffffc00f08947 */ /* 0x008fea000383ffff */
[----:B------:R-:W-:Y:S05]  /*a5f0*/  BRA `(.L_x_257) ;  /* 0xffffffa400047947 */ /* 0x000fea000383ffff */
.L_x_83:
[----:B-1----:R-:W-:-:S07]  /*a600*/  MOV R0, UR7 ;  /* 0x0000000700007c02 */ /* 0x002fce0008000f00 */
.L_x_258:
[----:B-1----:R1:W3:Y:S02]  /*a610*/  SYNCS.PHASECHK.TRANS64.TRYWAIT P0, [R0+URZ+0x90], R2 ;  /* 0x00009002000075a7 */ /* 0x0022e400080011ff */
[----:B---3--:R-:W-:Y:S05]  /*a620*/  @!P0 NANOSLEEP.SYNCS 0x989680 ;  /* 0x009896800000895d */ /* 0x008fea0003900000 */
[----:B------:R-:W3:Y:S02]  /*a630*/  @!P0 SYNCS.PHASECHK.TRANS64 P0, [R0+URZ+0x90], R2 ;  /* 0x00009002000085a7 */ /* 0x000ee400080010ff */
[----:B---3--:R-:W-:Y:S05]  /*a640*/  @!P0 BRA `(.L_x_258) ;  /* 0xfffffffc00f08947 */ /* 0x008fea000383ffff */
[----:B------:R-:W-:Y:S05]  /*a650*/  BRA `(.L_x_259) ;  /* 0xffffffa000f47947 */ /* 0x000fea000383ffff */
.L_x_85:
[----:B-1----:R1:W2:Y:S02]  /*a660*/  SYNCS.PHASECHK.TRANS64.TRYWAIT P0, [R0+URZ+0xb0], R2 ;  /* 0x0000b002000075a7 */ /* 0x0022a400080011ff */
[----:B--2---:R-:W-:Y:S05]  /*a670*/  @!P0 NANOSLEEP.SYNCS 0x989680 ;  /* 0x009896800000895d */ /* 0x004fea0003900000 */
[----:B------:R-:W2:Y:S02]  /*a680*/  @!P0 SYNCS.PHASECHK.TRANS64 P0, [R0+URZ+0xb0], R2 ;  /* 0x0000b002000085a7 */ /* 0x000ea400080010ff */
[----:B--2---:R-:W-:Y:S05]  /*a690*/  @!P0 BRA `(.L_x_85) ;  /* 0xfffffffc00f08947 */ /* 0x004fea000383ffff */
[----:B------:R-:W-:Y:S05]  /*a6a0*/  BRA `(.L_x_260) ;  /* 0xffffffa4008c7947 */ /* 0x000fea000383ffff */
.L_x_99:
[----:B-1----:R1:W2:Y:S02]  /*a6b0*/  SYNCS.PHASECHK.TRANS64.TRYWAIT P0, [R2+URZ+0x60], R0 ;  /* 0x00006000020075a7 */ /* 0x0022a400080011ff */
[----:B--2---:R-:W-:Y:S05]  /*a6c0*/  @!P0 NANOSLEEP.SYNCS 0x989680 ;  /* 0x009896800000895d */ /* 0x004fea0003900000 */
[----:B------:R-:W2:Y:S02]  /*a6d0*/  @!P0 SYNCS.PHASECHK.TRANS64 P0, [R2+URZ+0x60], R0 ;  /* 0x00006000020085a7 */ /* 0x000ea400080010ff */
[----:B--2---:R-:W-:Y:S05]  /*a6e0*/  @!P0 BRA `(.L_x_99) ;  /* 0xfffffffc00f08947 */ /* 0x004fea000383ffff */
[----:B------:R-:W-:Y:S05]  /*a6f0*/  BRA `(.L_x_98) ;  /* 0xffffffb000ec7947 */ /* 0x000fea000383ffff */
.L_x_102:
[----:B------:R1:W1:Y:S02]  /*a700*/  SYNCS.PHASECHK.TRANS64.TRYWAIT P1, [R128+URZ+0xd0], R0 ;  /* 0x0000d000800075a7 */ /* 0x00026400080211ff */
[----:B-1----:R-:W-:Y:S05]  /*a710*/  @!P1 NANOSLEEP.SYNCS 0x989680 ;  /* 0x009896800000995d */ /* 0x002fea0003900000 */
[----:B------:R-:W1:Y:S02]  /*a720*/  @!P1 SYNCS.PHASECHK.TRANS64 P1, [R128+URZ+0xd0], R0 ;  /* 0x0000d000800095a7 */ /* 0x000e6400080210ff */
[----:B-1----:R-:W-:Y:S05]  /*a730*/  @!P1 BRA `(.L_x_102) ;  /* 0xfffffffc00f09947 */ /* 0x002fea000383ffff */
[----:B------:R-:W-:Y:S05]  /*a740*/  BRA `(.L_x_101) ;  /* 0xffffffb4003c7947 */ /* 0x000fea000383ffff */
        .weak           $__internal_0_$__cuda_sm10x_tcgen05_guardrail_trap_col_being_dealloced_not_returned_by_alloc
        .type           $__internal_0_$__cuda_sm10x_tcgen05_guardrail_trap_col_being_dealloced_not_returned_by_alloc,@function
        .size           $__internal_0_$__cuda_sm10x_tcgen05_guardrail_trap_col_being_dealloced_not_returned_by_alloc,($__internal_1_$__cuda_sm10x_tcgen05_guardrail_trap_phase_invalid_during_alloc - $__internal_0_$__cuda_sm10x_tcgen05_guardrail_trap_col_being_dealloced_not_returned_by_alloc)
$__internal_0_$__cuda_sm10x_tcgen05_guardrail_trap_col_being_dealloced_not_returned_by_alloc:
[----:B------:R-:W-:Y:S05]  /*a750*/  BPT.TRAP 0x1 ;  /* 0x000000040000795c */ /* 0x000fea0000300000 */
[----:B------:R-:W-:-:S04]  /*a760*/  HFMA2 R3, -RZ, RZ, 0, 0 ;  /* 0x00000000ff037431 */ /* 0x000fc800000001ff */
[----:B------:R-:W-:Y:S05]  /*a770*/  RET.REL.NODEC R2 `(_ZN7cutlass13device_kernelINS_4gemm6kernel13GemmUniversalIN4cute5tupleIJiiiiEEENS1_10collective13CollectiveMmaINS1_35MainloopSm100TmaUmmaWarpSpecializedILi6ELi2ELi4ENS5_IJNS4_1CILi1EEESB_SB_EEEEENS5_IJNSA_ILi128EEESE_NSA_ILi64EEEEEENS_6half_tENS5_IJlSB_lEEESH_SI_NS4_8TiledMMAINS4_8MMA_AtomIJNS4_20SM100_MMA_F16BF16_SSISH_SH_fLi128ELi128ELNS4_4UMMA5MajorE0ELSN_0ELNSM_7ScaleInE0ELSO_0EEEEEENS4_6LayoutISC_NS5_IJNSA_ILi0EEESS_SS_EEEEENS5_IJNS4_10UnderscoreESV_SV_EEEEENS4_13SM90_TMA_LOADENS4_14ComposedLayoutINS4_7SwizzleILi3ELi4ELi3EEENS4_18smem_ptr_flag_bitsILi16EEENSR_INS5_IJNSA_ILi8EEESF_EEENS5_IJSF_SB_EEEEEEEvNS4_8identityESY_S18_vS19_EENS_8epilogue10collective18CollectiveEpilogueINS1B_23Sm100TmaWarpSpecializedILi4ELi2ELi32ELb1ELb0EEEJSG_NS5_IJNSR_ISE_SB_EENSR_INSA_ILi32EEESB_EEEEESH_SI_SH_SI_NS1B_6fusion15FusionCallbacksIS1F_NS1K_13LinCombEltActINS1B_6thread7SigmoidESH_fSH_fLNS_15FloatRoundStyleE2EEESG_S1J_JEEENS4_5SM1004TMEM4LOAD26SM100_TMEM_LOAD_32dp32b32xESY_NSZ_INS10_ILi2ELi4ELi3EEES13_NSR_INS5_IJS14_S1H_EEENS5_IJS1H_SB_EEEEEEENS4_39AutoVectorizingCopyWithAssumedAlignmentILi128EEENS4_14SM90_TMA_STOREES20_S22_S22_EEEvvEEEEvNT_6ParamsE) ;  /* 0xffffff5802207950 */ /* 0x000fea0003c3ffff */
        .weak           $__internal_1_$__cuda_sm10x_tcgen05_guardrail_trap_phase_invalid_during_alloc
        .type           $__internal_1_$__cuda_sm10x_tcgen05_guardrail_trap_phase_invalid_during_alloc,@function
        .size           $__internal_1_$__cuda_sm10x_tcgen05_guardrail_trap_phase_invalid_during_alloc,($__internal_2_$__cuda_sm10x_tcgen05_guardrail_trap_unallocated_columns_being_dealloced - $__internal_1_$__cuda_sm10x_tcgen05_guardrail_trap_phase_invalid_during_alloc)
$__internal_1_$__cuda_sm10x_tcgen05_guardrail_trap_phase_invalid_during_alloc:
[----:B------:R-:W-:Y:S05]  /*a780*/  BPT.TRAP 0x1 ;  /* 0x000000040000795c */ /* 0x000fea0000300000 */
[----:B------:R-:W-:-:S04]  /*a790*/  MOV R3, 0x0 ;  /* 0x0000000000037802 */ /* 0x000fc80000000f00 */
[----:B------:R-:W-:Y:S05]  /*a7a0*/  RET.REL.NODEC R2 `(_ZN7cutlass13device_kernelINS_4gemm6kernel13GemmUniversalIN4cute5tupleIJiiiiEEENS1_10collective13CollectiveMmaINS1_35MainloopSm100TmaUmmaWarpSpecializedILi6ELi2ELi4ENS5_IJNS4_1CILi1EEESB_SB_EEEEENS5_IJNSA_ILi128EEESE_NSA_ILi64EEEEEENS_6half_tENS5_IJlSB_lEEESH_SI_NS4_8TiledMMAINS4_8MMA_AtomIJNS4_20SM100_MMA_F16BF16_SSISH_SH_fLi128ELi128ELNS4_4UMMA5MajorE0ELSN_0ELNSM_7ScaleInE0ELSO_0EEEEEENS4_6LayoutISC_NS5_IJNSA_ILi0EEESS_SS_EEEEENS5_IJNS4_10UnderscoreESV_SV_EEEEENS4_13SM90_TMA_LOADENS4_14ComposedLayoutINS4_7SwizzleILi3ELi4ELi3EEENS4_18smem_ptr_flag_bitsILi16EEENSR_INS5_IJNSA_ILi8EEESF_EEENS5_IJSF_SB_EEEEEEEvNS4_8identityESY_S18_vS19_EENS_8epilogue10collective18CollectiveEpilogueINS1B_23Sm100TmaWarpSpecializedILi4ELi2ELi32ELb1ELb0EEEJSG_NS5_IJNSR_ISE_SB_EENSR_INSA_ILi32EEESB_EEEEESH_SI_SH_SI_NS1B_6fusion15FusionCallbacksIS1F_NS1K_13LinCombEltActINS1B_6thread7SigmoidESH_fSH_fLNS_15FloatRoundStyleE2EEESG_S1J_JEEENS4_5SM1004TMEM4LOAD26SM100_TMEM_LOAD_32dp32b32xESY_NSZ_INS10_ILi2ELi4ELi3EEES13_NSR_INS5_IJS14_S1H_EEENS5_IJS1H_SB_EEEEEEENS4_39AutoVectorizingCopyWithAssumedAlignmentILi128EEENS4_14SM90_TMA_STOREES20_S22_S22_EEEvvEEEEvNT_6ParamsE) ;  /* 0xffffff5802147950 */ /* 0x000fea0003c3ffff */
        .weak           $__internal_2_$__cuda_sm10x_tcgen05_guardrail_trap_unallocated_columns_being_dealloced
        .type           $__internal_2_$__cuda_sm10x_tcgen05_guardrail_trap_unallocated_columns_being_dealloced,@function
        .size           $__internal_2_$__cuda_sm10x_tcgen05_guardrail_trap_unallocated_columns_being_dealloced,($__internal_3_$__cuda_sm20_rcp_rn_f32_slowpath - $__internal_2_$__cuda_sm10x_tcgen05_guardrail_trap_unallocated_columns_being_dealloced)
$__internal_2_$__cuda_sm10x_tcgen05_guardrail_trap_unallocated_columns_being_dealloced:
[----:B------:R-:W-:Y:S05]  /*a7b0*/  BPT.TRAP 0x1 ;  /* 0x000000040000795c */ /* 0x000fea0000300000 */
[----:B------:R-:W-:-:S04]  /*a7c0*/  HFMA2 R3, -RZ, RZ, 0, 0 ;  /* 0x00000000ff037431 */ /* 0x000fc800000001ff */
[----:B------:R-:W-:Y:S05]  /*a7d0*/  RET.REL.NODEC R2 `(_ZN7cutlass13device_kernelINS_4gemm6kernel13GemmUniversalIN4cute5tupleIJiiiiEEENS1_10collective13CollectiveMmaINS1_35MainloopSm100TmaUmmaWarpSpecializedILi6ELi2ELi4ENS5_IJNS4_1CILi1EEESB_SB_EEEEENS5_IJNSA_ILi128EEESE_NSA_ILi64EEEEEENS_6half_tENS5_IJlSB_lEEESH_SI_NS4_8TiledMMAINS4_8MMA_AtomIJNS4_20SM100_MMA_F16BF16_SSISH_SH_fLi128ELi128ELNS4_4UMMA5MajorE0ELSN_0ELNSM_7ScaleInE0ELSO_0EEEEEENS4_6LayoutISC_NS5_IJNSA_ILi0EEESS_SS_EEEEENS5_IJNS4_10UnderscoreESV_SV_EEEEENS4_13SM90_TMA_LOADENS4_14ComposedLayoutINS4_7SwizzleILi3ELi4ELi3EEENS4_18smem_ptr_flag_bitsILi16EEENSR_INS5_IJNSA_ILi8EEESF_EEENS5_IJSF_SB_EEEEEEEvNS4_8identityESY_S18_vS19_EENS_8epilogue10collective18CollectiveEpilogueINS1B_23Sm100TmaWarpSpecializedILi4ELi2ELi32ELb1ELb0EEEJSG_NS5_IJNSR_ISE_SB_EENSR_INSA_ILi32EEESB_EEEEESH_SI_SH_SI_NS1B_6fusion15FusionCallbacksIS1F_NS1K_13LinCombEltActINS1B_6thread7SigmoidESH_fSH_fLNS_15FloatRoundStyleE2EEESG_S1J_JEEENS4_5SM1004TMEM4LOAD26SM100_TMEM_LOAD_32dp32b32xESY_NSZ_INS10_ILi2ELi4ELi3EEES13_NSR_INS5_IJS14_S1H_EEENS5_IJS1H_SB_EEEEEEENS4_39AutoVectorizingCopyWithAssumedAlignmentILi128EEENS4_14SM90_TMA_STOREES20_S22_S22_EEEvvEEEEvNT_6ParamsE) ;  /* 0xffffff5802087950 */ /* 0x000fea0003c3ffff */
        .weak           $__internal_3_$__cuda_sm20_rcp_rn_f32_slowpath
        .type           $__internal_3_$__cuda_sm20_rcp_rn_f32_slowpath,@function
        .size           $__internal_3_$__cuda_sm20_rcp_rn_f32_slowpath,(.L_x_266 - $__internal_3_$__cuda_sm20_rcp_rn_f32_slowpath)
$__internal_3_$__cuda_sm20_rcp_rn_f32_slowpath:
[----:B------:R-:W-:Y:S01]  /*a7e0*/  IMAD.SHL.U32 R54, R57, 0x2, RZ ;  /* 0x0000000239367824 */ /* 0x000fe200078e00ff */
[----:B------:R-:W-:Y:S04]  /*a7f0*/  BSSY.RECONVERGENT B0, `(.L_x_261) ;  /* 0x0000030000007945 */ /* 0x000fe80003800200 */
[----:B------:R-:W-:-:S04]  /*a800*/  SHF.R.U32.HI R54, RZ, 0x18, R54 ;  /* 0x00000018ff367819 */ /* 0x000fc80000011636 */
[----:B------:R-:W-:-:S13]  /*a810*/  ISETP.NE.U32.AND P0, PT, R54, RZ, PT ;  /* 0x000000ff3600720c */ /* 0x000fda0003f05070 */
[----:B------:R-:W-:Y:S05]  /*a820*/  @P0 BRA `(.L_x_262) ;  /* 0x0000000000280947 */ /* 0x000fea0003800000 */
[----:B------:R-:W-:-:S04]  /*a830*/  SHF.L.U32 R32, R57, 0x1, RZ ;  /* 0x0000000139207819 */ /* 0x000fc800000006ff */
[----:B------:R-:W-:-:S13]  /*a840*/  ISETP.NE.AND P0, PT, R32, RZ, PT ;  /* 0x000000ff2000720c */ /* 0x000fda0003f05270 */
[----:B------:R-:W-:Y:S01]  /*a850*/  @P0 FFMA R54, R57, 1.84467440737095516160e+19, RZ ;  /* 0x5f80000039360823 */ /* 0x000fe200000000ff */
[----:B------:R-:W-:Y:S08]  /*a860*/  @!P0 MUFU.RCP R55, R57 ;  /* 0x0000003900378308 */ /* 0x000ff00000001000 */
[----:B------:R-:W1:Y:S02]  /*a870*/  @P0 MUFU.RCP R32, R54 ;  /* 0x0000003600200308 */ /* 0x000e640000001000 */
[----:B-1----:R-:W-:-:S04]  /*a880*/  @P0 FFMA R54, R54, R32, -1 ;  /* 0xbf80000036360423 */ /* 0x002fc80000000020 */
[----:B------:R-:W-:-:S04]  /*a890*/  @P0 FADD.FTZ R54, -R54, -RZ ;  /* 0x800000ff36360221 */ /* 0x000fc80000010100 */
[----:B------:R-:W-:-:S04]  /*a8a0*/  @P0 FFMA R54, R32, R54, R32 ;  /* 0x0000003620360223 */ /* 0x000fc80000000020 */
[----:B------:R-:W-:Y:S01]  /*a8b0*/  @P0 FFMA R55, R54, 1.84467440737095516160e+19, RZ ;  /* 0x5f80000036370823 */ /* 0x000fe200000000ff */
[----:B------:R-:W-:Y:S05]  /*a8c0*/  BRA `(.L_x_263) ;  /* 0x0000000000887947 */ /* 0x000fea0003800000 */
.L_x_262:
[----:B------:R-:W-:-:S04]  /*a8d0*/  IADD3 R32, PT, PT, R54, -0xfd, RZ ;  /* 0xffffff0336207810 */ /* 0x000fc80007ffe0ff */
[----:B------:R-:W-:-:S13]  /*a8e0*/  ISETP.GT.U32.AND P0, PT, R32, 0x1, PT ;  /* 0x000000012000780c */ /* 0x000fda0003f04070 */
[----:B------:R-:W-:Y:S05]  /*a8f0*/  @P0 BRA `(.L_x_264) ;  /* 0x0000000000780947 */ /* 0x000fea0003800000 */
[----:B------:R-:W-:Y:S01]  /*a900*/  LOP3.LUT R58, R57, 0x7fffff, RZ, 0xc0, !PT ;  /* 0x007fffff393a7812 */ /* 0x000fe200078ec0ff */
[----:B------:R-:W-:Y:S02]  /*a910*/  IMAD.MOV.U32 R55, RZ, RZ, 0x3 ;  /* 0x00000003ff377424 */ /* 0x000fe400078e00ff */
[----:B------:R-:W-:Y:S01]  /*a920*/  VIADD R54, R54, 0xffffff04 ;  /* 0xffffff0436367836 */ /* 0x000fe20000000000 */
[----:B------:R-:W-:Y:S02]  /*a930*/  LOP3.LUT R58, R58, 0x3f800000, RZ, 0xfc, !PT ;  /* 0x3f8000003a3a7812 */ /* 0x000fe400078efcff */
[----:B------:R-:W-:Y:S02]  /*a940*/  SHF.L.U32 R55, R55, R32, RZ ;  /* 0x0000002037377219 */ /* 0x000fe400000006ff */
[----:B------:R-:W1:Y:S02]  /*a950*/  MUFU.RCP R59, R58 ;  /* 0x0000003a003b7308 */ /* 0x000e640000001000 */
[----:B-1----:R-:W-:-:S04]  /*a960*/  FFMA R58, R58, R59, -1 ;  /* 0xbf8000003a3a7423 */ /* 0x002fc8000000003b */
[----:B------:R-:W-:-:S04]  /*a970*/  FADD.FTZ R58, -R58, -RZ ;  /* 0x800000ff3a3a7221 */ /* 0x000fc80000010100 */
[CCC-:B------:R-:W-:Y:S01]  /*a980*/  FFMA.RM R60, R59.reuse, R58.reuse, R59.reuse ;  /* 0x0000003a3b3c7223 */ /* 0x1c0fe2000000403b */
[----:B------:R-:W-:-:S04]  /*a990*/  FFMA.RP R58, R59, R58, R59 ;  /* 0x0000003a3b3a7223 */ /* 0x000fc8000000803b */
[C---:B------:R-:W-:Y:S02]  /*a9a0*/  LOP3.LUT R59, R60.reuse, 0x7fffff, RZ, 0xc0, !PT ;  /* 0x007fffff3c3b7812 */ /* 0x040fe400078ec0ff */
[----:B------:R-:W-:Y:S02]  /*a9b0*/  FSETP.NEU.FTZ.AND P0, PT, R60, R58, PT ;  /* 0x0000003a3c00720b */ /* 0x000fe40003f1d000 */
[----:B------:R-:W-:Y:S02]  /*a9c0*/  LOP3.LUT R59, R59, 0x800000, RZ, 0xfc, !PT ;  /* 0x008000003b3b7812 */ /* 0x000fe400078efcff */
[----:B------:R-:W-:Y:S02]  /*a9d0*/  SEL R58, RZ, 0xffffffff, !P0 ;  /* 0xffffffffff3a7807 */ /* 0x000fe40004000000 */
[----:B------:R-:W-:Y:S02]  /*a9e0*/  LOP3.LUT R55, R55, R59, RZ, 0xc0, !PT ;  /* 0x0000003b37377212 */ /* 0x000fe400078ec0ff */
[----:B------:R-:W-:Y:S01]  /*a9f0*/  SHF.R.U32.HI R54, RZ, R54, R59 ;  /* 0x00000036ff367219 */ /* 0x000fe2000001163b */
[----:B------:R-:W-:Y:S01]  /*aa00*/  IMAD.MOV R58, RZ, RZ, -R58 ;  /* 0x000000ffff3a7224 */ /* 0x000fe200078e0a3a */
[----:B------:R-:W-:-:S04]  /*aa10*/  SHF.R.U32.HI R55, RZ, R32, R55 ;  /* 0x00000020ff377219 */ /* 0x000fc80000011637 */
[----:B------:R-:W-:Y:S02]  /*aa20*/  LOP3.LUT P1, RZ, R58, R32, R59, 0xf8, !PT ;  /* 0x000000203aff7212 */ /* 0x000fe4000782f83b */
[C---:B------:R-:W-:Y:S02]  /*aa30*/  LOP3.LUT P2, RZ, R55.reuse, 0x1, RZ, 0xc0, !PT ;  /* 0x0000000137ff7812 */ /* 0x040fe4000784c0ff */
[----:B------:R-:W-:-:S04]  /*aa40*/  LOP3.LUT P0, RZ, R55, 0x2, RZ, 0xc0, !PT ;  /* 0x0000000237ff7812 */ /* 0x000fc8000780c0ff */
[----:B------:R-:W-:-:S04]  /*aa50*/  PLOP3.LUT P0, PT, P2, P1, P0, 0xe0, 0x0 ;  /* 0x000000000000781c */ /* 0x000fc80001703c00 */
[----:B------:R-:W-:Y:S02]  /*aa60*/  SEL R32, RZ, 0x1, !P0 ;  /* 0x00000001ff207807 */ /* 0x000fe40004000000 */
[----:B------:R-:W-:-:S03]  /*aa70*/  LOP3.LUT P0, RZ, R57, 0x7fffff, RZ, 0xc0, !PT ;  /* 0x007fffff39ff7812 */ /* 0x000fc6000780c0ff */
[----:B------:R-:W-:-:S05]  /*aa80*/  IMAD.MOV R32, RZ, RZ, -R32 ;  /* 0x000000ffff207224 */ /* 0x000fca00078e0a20 */
[----:B------:R-:W-:-:S13]  /*aa90*/  ISETP.GE.AND P1, PT, R32, RZ, PT ;  /* 0x000000ff2000720c */ /* 0x000fda0003f26270 */
[----:B------:R-:W-:-:S04]  /*aaa0*/  @!P1 VIADD R54, R54, 0x1 ;  /* 0x0000000136369836 */ /* 0x000fc80000000000 */
[----:B------:R-:W-:-:S05]  /*aab0*/  @!P0 IMAD.SHL.U32 R54, R54, 0x2, RZ ;  /* 0x0000000236368824 */ /* 0x000fca00078e00ff */
[----:B------:R-:W-:Y:S01]  /*aac0*/  LOP3.LUT R55, R54, 0x80000000, R57, 0xf8, !PT ;  /* 0x8000000036377812 */ /* 0x000fe200078ef839 */
[----:B------:R-:W-:Y:S05]  /*aad0*/  BRA `(.L_x_263) ;  /* 0x0000000000047947 */ /* 0x000fea0003800000 */
.L_x_264:
[----:B------:R1:W2:Y:S02]  /*aae0*/  MUFU.RCP R55, R57 ;  /* 0x0000003900377308 */ /* 0x0002a40000001000 */
.L_x_263:
[----:B------:R-:W-:Y:S05]  /*aaf0*/  BSYNC.RECONVERGENT B0 ;  /* 0x0000000000007941 */ /* 0x000fea0003800200 */
.L_x_261:
[----:B-1----:R-:W-:Y:S01]  /*ab00*/  HFMA2 R57, -RZ, RZ, 0, 0 ;  /* 0x00000000ff397431 */ /* 0x002fe200000001ff */
[----:B--2---:R-:W-:-:S03]  /*ab10*/  MOV R32, R55 ;  /* 0x0000003700207202 */ /* 0x004fc60000000f00 */
[----:B------:R-:W-:Y:S05]  /*ab20*/  RET.REL.NODEC R56 `(_ZN7cutlass13device_kernelINS_4gemm6kernel13GemmUniversalIN4cute5tupleIJiiiiEEENS1_10collective13CollectiveMmaINS1_35MainloopSm100TmaUmmaWarpSpecializedILi6ELi2ELi4ENS5_IJNS4_1CILi1EEESB_SB_EEEEENS5_IJNSA_ILi128EEESE_NSA_ILi64EEEEEENS_6half_tENS5_IJlSB_lEEESH_SI_NS4_8TiledMMAINS4_8MMA_AtomIJNS4_20SM100_MMA_F16BF16_SSISH_SH_fLi128ELi128ELNS4_4UMMA5MajorE0ELSN_0ELNSM_7ScaleInE0ELSO_0EEEEEENS4_6LayoutISC_NS5_IJNSA_ILi0EEESS_SS_EEEEENS5_IJNS4_10UnderscoreESV_SV_EEEEENS4_13SM90_TMA_LOADENS4_14ComposedLayoutINS4_7SwizzleILi3ELi4ELi3EEENS4_18smem_ptr_flag_bitsILi16EEENSR_INS5_IJNSA_ILi8EEESF_EEENS5_IJSF_SB_EEEEEEEvNS4_8identityESY_S18_vS19_EENS_8epilogue10collective18CollectiveEpilogueINS1B_23Sm100TmaWarpSpecializedILi4ELi2ELi32ELb1ELb0EEEJSG_NS5_IJNSR_ISE_SB_EENSR_INSA_ILi32EEESB_EEEEESH_SI_SH_SI_NS1B_6fusion15FusionCallbacksIS1F_NS1K_13LinCombEltActINS1B_6thread7SigmoidESH_fSH_fLNS_15FloatRoundStyleE2EEESG_S1J_JEEENS4_5SM1004TMEM4LOAD26SM100_TMEM_LOAD_32dp32b32xESY_NSZ_INS10_ILi2ELi4ELi3EEES13_NSR_INS5_IJS14_S1H_EEENS5_IJS1H_SB_EEEEEEENS4_39AutoVectorizingCopyWithAssumedAlignmentILi128EEENS4_14SM90_TMA_STOREES20_S22_S22_EEEvvEEEEvNT_6ParamsE) ;  /* 0xffffff5438347950 */ /* 0x000fea0003c3ffff */
.L_x_265:
[----:B------:R-:W-:-:S00]  /*ab30*/  BRA `(.L_x_265) ;  /* 0xfffffffc00fc7947 */ /* 0x000fc0000383ffff */
[----:B------:R-:W-:-:S00]  /*ab40*/  NOP ;  /* 0x0000000000007918 */ /* 0x000fc00000000000 */
        /* <DEDUP_REMOVED lines=11> */
.L_x_266:


//--------------------- .nv.global.init           --------------------------
	.section	.nv.global.init,"aw",@progbits
.nv.global.init:
	.type		$str$27,@object
	.size		$str$27,($str$28 - $str$27)
$str$27:
        /*0000*/ 	.byte	0x28, 0x61, 0x64, 0x64, 0x72, 0x65, 0x73, 0x73, 0x20, 0x26, 0x20, 0x6d, 0x61, 0x73, 0x6b, 0x29
        /*0010*/ 	.byte	0x20, 0x3d, 0x3d, 0x20, 0x30, 0x00
	.type		$str$28,@object
	.size		$str$28,($str$26 - $str$28)
$str$28:
        /*0016*/ 	.byte	0x2f, 0x74, 0x6d, 0x70, 0x2f, 0x63, 0x75, 0x74, 0x6c, 0x61, 0x73, 0x73, 0x5f, 0x73, 0x77, 0x65
        /*0026*/ 	.byte	0x65, 0x70, 0x5f, 0x73, 0x72, 0x63, 0x2f, 0x69, 0x6e, 0x63, 0x6c, 0x75, 0x64, 0x65, 0x2f, 0x63
        /*0036*/ 	.byte	0x75, 0x74, 0x65, 0x2f, 0x70, 0x6f, 0x69, 0x6e, 0x74, 0x65, 0x72, 0x5f, 0x66, 0x6c, 0x61, 0x67
        /*0046*/ 	.byte	0x67, 0x65, 0x64, 0x2e, 0x68, 0x70, 0x70, 0x00
	.type		$str$26,@object
	.size		$str$26,($str$25 - $str$26)
$str$26:
        /*004e*/ 	.byte	0x2f, 0x74, 0x6d, 0x70, 0x2f, 0x63, 0x75, 0x74, 0x6c, 0x61, 0x73, 0x73, 0x5f, 0x73, 0x77, 0x65
        /*005e*/ 	.byte	0x65, 0x70, 0x5f, 0x73, 0x72, 0x63, 0x2f, 0x69, 0x6e, 0x63, 0x6c, 0x75, 0x64, 0x65, 0x2f, 0x63
        /*006e*/ 	.byte	0x75, 0x74, 0x65, 0x2f, 0x61, 0x74, 0x6f, 0x6d, 0x2f, 0x63, 0x6f, 0x70, 0x79, 0x5f, 0x74, 0x72
        /*007e*/ 	.byte	0x61, 0x69, 0x74, 0x73, 0x5f, 0x73, 0x6d, 0x31, 0x30, 0x30, 0x2e, 0x68, 0x70, 0x70, 0x00
	.type		$str$25,@object
	.size		$str$25,(__unnamed_1 - $str$25)
$str$25:
        /*008d*/ 	.byte	0x28, 0x28, 0x75, 0x69, 0x6e, 0x74, 0x33, 0x32, 0x5f, 0x74, 0x28, 0x74, 0x68, 0x72, 0x65, 0x61
        /*009d*/ 	.byte	0x64, 0x49, 0x64, 0x78, 0x2e, 0x78, 0x29, 0x20, 0x2f, 0x20, 0x33, 0x32, 0x29, 0x20, 0x25, 0x20
        /*00ad*/ 	.byte	0x34, 0x29, 0x20, 0x3d, 0x3d, 0x20, 0x28, 0x28, 0x28, 0x74, 0x6d, 0x65, 0x6d, 0x5f, 0x61, 0x64
        /*00bd*/ 	.byte	0x64, 0x72, 0x20, 0x3e, 0x3e, 0x20, 0x31, 0x36, 0x29, 0x20, 0x2f, 0x20, 0x33, 0x32, 0x29, 0x20
        /*00cd*/ 	.byte	0x25, 0x20, 0x34, 0x29, 0x00
	.type		__unnamed_1,@object
	.size		__unnamed_1,(__unnamed_2 - __unnamed_1)
__unnamed_1:
        /*00d2*/ 	.byte	0x61, 0x75, 0x74, 0x6f, 0x20, 0x63, 0x75, 0x74, 0x65, 0x3a, 0x3a, 0x61, 0x73, 0x5f, 0x70, 0x6f
        /* <DEDUP_REMOVED lines=24> */
        /*0262*/ 	.byte	0x3e, 0x3e, 0x3e, 0x3e, 0x5d, 0x00
	.type		__unnamed_2,@object
	.size		__unnamed_2,(.L_2 - __unnamed_2)
__unnamed_2:
        /* <DEDUP_REMOVED lines=42> */
        /*0508*/ 	.byte	0x3e, 0x3e, 0x5d, 0x00
.L_2:


//--------------------- .nv.shared._ZN7cutlass13device_kernelINS_4gemm6kernel13GemmUniversalIN4cute5tupleIJiiiiEEENS1_10collective13CollectiveMmaINS1_35MainloopSm100TmaUmmaWarpSpecializedILi6ELi2ELi4ENS5_IJNS4_1CILi1EEESB_SB_EEEEENS5_IJNSA_ILi128EEESE_NSA_ILi64EEEEEENS_6half_tENS5_IJlSB_lEEESH_SI_NS4_8TiledMMAINS4_8MMA_AtomIJNS4_20SM100_MMA_F16BF16_SSISH_SH_fLi128ELi128ELNS4_4UMMA5MajorE0ELSN_0ELNSM_7ScaleInE0ELSO_0EEEEEENS4_6LayoutISC_NS5_IJNSA_ILi0EEESS_SS_EEEEENS5_IJNS4_10UnderscoreESV_SV_EEEEENS4_13SM90_TMA_LOADENS4_14ComposedLayoutINS4_7SwizzleILi3ELi4ELi3EEENS4_18smem_ptr_flag_bitsILi16EEENSR_INS5_IJNSA_ILi8EEESF_EEENS5_IJSF_SB_EEEEEEEvNS4_8identityESY_S18_vS19_EENS_8epilogue10collective18CollectiveEpilogueINS1B_23Sm100TmaWarpSpecializedILi4ELi2ELi32ELb1ELb0EEEJSG_NS5_IJNSR_ISE_SB_EENSR_INSA_ILi32EEESB_EEEEESH_SI_SH_SI_NS1B_6fusion15FusionCallbacksIS1F_NS1K_13LinCombEltActINS1B_6thread7SigmoidESH_fSH_fLNS_15FloatRoundStyleE2EEESG_S1J_JEEENS4_5SM1004TMEM4LOAD26SM100_TMEM_LOAD_32dp32b32xESY_NSZ_INS10_ILi2ELi4ELi3EEES13_NSR_INS5_IJS14_S1H_EEENS5_IJS1H_SB_EEEEEEENS4_39AutoVectorizingCopyWithAssumedAlignmentILi128EEENS4_14SM90_TMA_STOREES20_S22_S22_EEEvvEEEEvNT_6ParamsE --------------------------
	.section	.nv.shared._ZN7cutlass13device_kernelINS_4gemm6kernel13GemmUniversalIN4cute5tupleIJiiiiEEENS1_10collective13CollectiveMmaINS1_35MainloopSm100TmaUmmaWarpSpecializedILi6ELi2ELi4ENS5_IJNS4_1CILi1EEESB_SB_EEEEENS5_IJNSA_ILi128EEESE_NSA_ILi64EEEEEENS_6half_tENS5_IJlSB_lEEESH_SI_NS4_8TiledMMAINS4_8MMA_AtomIJNS4_20SM100_MMA_F16BF16_SSISH_SH_fLi128ELi128ELNS4_4UMMA5MajorE0ELSN_0ELNSM_7ScaleInE0ELSO_0EEEEEENS4_6LayoutISC_NS5_IJNSA_ILi0EEESS_SS_EEEEENS5_IJNS4_10UnderscoreESV_SV_EEEEENS4_13SM90_TMA_LOADENS4_14ComposedLayoutINS4_7SwizzleILi3ELi4ELi3EEENS4_18smem_ptr_flag_bitsILi16EEENSR_INS5_IJNSA_ILi8EEESF_EEENS5_IJSF_SB_EEEEEEEvNS4_8identityESY_S18_vS19_EENS_8epilogue10collective18CollectiveEpilogueINS1B_23Sm100TmaWarpSpecializedILi4ELi2ELi32ELb1ELb0EEEJSG_NS5_IJNSR_ISE_SB_EENSR_INSA_ILi32EEESB_EEEEESH_SI_SH_SI_NS1B_6fusion15FusionCallbacksIS1F_NS1K_13LinCombEltActINS1B_6thread7SigmoidESH_fSH_fLNS_15FloatRoundStyleE2EEESG_S1J_JEEENS4_5SM1004TMEM4LOAD26SM100_TMEM_LOAD_32dp32b32xESY_NSZ_INS10_ILi2ELi4ELi3EEES13_NSR_INS5_IJS14_S1H_EEENS5_IJS1H_SB_EEEEEEENS4_39AutoVectorizingCopyWithAssumedAlignmentILi128EEENS4_14SM90_TMA_STOREES20_S22_S22_EEEvvEEEEvNT_6ParamsE,"aw",@nobits
	.sectionflags	@""
	.align	16
	.zero		1024


//--------------------- .nv.shared.reserved.0     --------------------------
	.section	.nv.shared.reserved.0,"aw",@nobits
	.weak		__nv_reservedSMEM_offset_0_alias
	.size		__nv_reservedSMEM_offset_0_alias, 0, 64
	.other		__nv_reservedSMEM_offset_0_alias,@"STO_CUDA_RESERVED_SHARED STV_DEFAULT"
__nv_reservedSMEM_offset_0_alias:
	.zero		0
.nv.shared.reserved.0:
	.zero		64
	.weak		__nv_reservedSMEM_tcgen05_partition
	.type		__nv_reservedSMEM_tcgen05_partition,@object
	.size		__nv_reservedSMEM_tcgen05_partition,(.L_0 - __nv_reservedSMEM_tcgen05_partition)
__nv_reservedSMEM_tcgen05_partition:
	.zero		32
.L_0:


//--------------------- .nv.global                --------------------------
	.section	.nv.global,"aw",@nobits
.nv.global:
	.type		_ZN39_INTERNAL_c5751d89_4_k_cu_464f84c1_38544cute1_E,@object
	.size		_ZN39_INTERNAL_c5751d89_4_k_cu_464f84c1_38544cute1_E,(_ZN39_INTERNAL_c5751d89_4_k_cu_464f84c1_38544cuda3std3__45__cpo6cbeginE - _ZN39_INTERNAL_c5751d89_4_k_cu_464f84c1_38544cute1_E)
_ZN39_INTERNAL_c5751d89_4_k_cu_464f84c1_38544cute1_E:
	.zero		1
	.type		_ZN39_INTERNAL_c5751d89_4_k_cu_464f84c1_38544cuda3std3__45__cpo6cbeginE,@object
	.size		_ZN39_INTERNAL_c5751d89_4_k_cu_464f84c1_38544cuda3std3__45__cpo6cbeginE,(_ZN39_INTERNAL_c5751d89_4_k_cu_464f84c1_38544cuda3std3__48in_placeE - _ZN39_INTERNAL_c5751d89_4_k_cu_464f84c1_38544cuda3std3__45__cpo6cbeginE)
_ZN39_INTERNAL_c5751d89_4_k_cu_464f84c1_38544cuda3std3__45__cpo6cbeginE:
	.zero		1
	.type		_ZN39_INTERNAL_c5751d89_4_k_cu_464f84c1_38544cuda3std3__48in_placeE,@object
	.size		_ZN39_INTERNAL_c5751d89_4_k_cu_464f84c1_38544cuda3std3__48in_placeE,(_ZN39_INTERNAL_c5751d89_4_k_cu_464f84c1_38544cuda3std6ranges3__45__cpo9iter_moveE - _ZN39_INTERNAL_c5751d89_4_k_cu_464f84c1_38544cuda3std3__48in_placeE)
_ZN39_INTERNAL_c5751d89_4_k_cu_464f84c1_38544cuda3std3__48in_placeE:
	.zero		1
	.type		_ZN39_INTERNAL_c5751d89_4_k_cu_464f84c1_38544cuda3std6ranges3__45__cpo9iter_moveE,@object
	.size		_ZN39_INTERNAL_c5751d89_4_k_cu_464f84c1_38544cuda3std6ranges3__45__cpo9iter_moveE,(_ZN39_INTERNAL_c5751d89_4_k_cu_464f84c1_38544cuda3std3__45__cpo5beginE - _ZN39_INTERNAL_c5751d89_4_k_cu_464f84c1_38544cuda3std6ranges3__45__cpo9iter_moveE)
_ZN39_INTERNAL_c5751d89_4_k_cu_464f84c1_38544cuda3std6ranges3__45__cpo9iter_moveE:
	.zero		1
	.type		_ZN39_INTERNAL_c5751d89_4_k_cu_464f84c1_38544cuda3std3__45__cpo5beginE,@object
	.size		_ZN39_INTERNAL_c5751d89_4_k_cu_464f84c1_38544cuda3std3__45__cpo5beginE,(_ZN39_INTERNAL_c5751d89_4_k_cu_464f84c1_38544cuda3std3__441_GLOBAL__N__c5751d89_4_k_cu_464f84c1_38546ignoreE - _ZN39_INTERNAL_c5751d89_4_k_cu_464f84c1_38544cuda3std3__45__cpo5beginE)
_ZN39_INTERNAL_c5751d89_4_k_cu_464f84c1_38544cuda3std3__45__cpo5beginE:
	.zero		1
	.type		_ZN39_INTERNAL_c5751d89_4_k_cu_464f84c1_38544cuda3std3__441_GLOBAL__N__c5751d89_4_k_cu_464f84c1_38546ignoreE,@object
	.size		_ZN39_INTERNAL_c5751d89_4_k_cu_464f84c1_38544cuda3std3__441_GLOBAL__N__c5751d89_4_k_cu_464f84c1_38546ignoreE,(_ZN39_INTERNAL_c5751d89_4_k_cu_464f84c1_38544cute7productE - _ZN39_INTERNAL_c5751d89_4_k_cu_464f84c1_38544cuda3std3__441_GLOBAL__N__c5751d89_4_k_cu_464f84c1_38546ignoreE)
_ZN39_INTERNAL_c5751d89_4_k_cu_464f84c1_38544cuda3std3__441_GLOBAL__N__c5751d89_4_k_cu_464f84c1_38546ignoreE:
	.zero		1
	.type		_ZN39_INTERNAL_c5751d89_4_k_cu_464f84c1_38544cute7productE,@object
	.size		_ZN39_INTERNAL_c5751d89_4_k_cu_464f84c1_38544cute7productE,(_ZN39_INTERNAL_c5751d89_4_k_cu_464f84c1_38544cuda3std3__45__cpo3endE - _ZN39_INTERNAL_c5751d89_4_k_cu_464f84c1_38544cute7productE)
_ZN39_INTERNAL_c5751d89_4_k_cu_464f84c1_38544cute7productE:
	.zero		1
	.type		_ZN39_INTERNAL_c5751d89_4_k_cu_464f84c1_38544cuda3std3__45__cpo3endE,@object
	.size		_ZN39_INTERNAL_c5751d89_4_k_cu_464f84c1_38544cuda3std3__45__cpo3endE,(_ZN39_INTERNAL_c5751d89_4_k_cu_464f84c1_38544cuda3std3__419piecewise_constructE - _ZN39_INTERNAL_c5751d89_4_k_cu_464f84c1_38544cuda3std3__45__cpo3endE)
_ZN39_INTERNAL_c5751d89_4_k_cu_464f84c1_38544cuda3std3__45__cpo3endE:
	.zero		1
	.type		_ZN39_INTERNAL_c5751d89_4_k_cu_464f84c1_38544cuda3std3__419piecewise_constructE,@object
	.size		_ZN39_INTERNAL_c5751d89_4_k_cu_464f84c1_38544cuda3std3__419piecewise_constructE,(_ZN39_INTERNAL_c5751d89_4_k_cu_464f84c1_38544cuda3std3__45__cpo4cendE - _ZN39_INTERNAL_c5751d89_4_k_cu_464f84c1_38544cuda3std3__419piecewise_constructE)
_ZN39_INTERNAL_c5751d89_4_k_cu_464f84c1_38544cuda3std3__419piecewise_constructE:
	.zero		1
	.type		_ZN39_INTERNAL_c5751d89_4_k_cu_464f84c1_38544cuda3std3__45__cpo4cendE,@object
	.size		_ZN39_INTERNAL_c5751d89_4_k_cu_464f84c1_38544cuda3std3__45__cpo4cendE,(_ZN39_INTERNAL_c5751d89_4_k_cu_464f84c1_38544cuda3std6ranges3__45__cpo4swapE - _ZN39_INTERNAL_c5751d89_4_k_cu_464f84c1_38544cuda3std3__45__cpo4cendE)
_ZN39_INTERNAL_c5751d89_4_k_cu_464f84c1_38544cuda3std3__45__cpo4cendE:
	.zero		1
	.type		_ZN39_INTERNAL_c5751d89_4_k_cu_464f84c1_38544cuda3std6ranges3__45__cpo4swapE,@object
	.size		_ZN39_INTERNAL_c5751d89_4_k_cu_464f84c1_38544cuda3std6ranges3__45__cpo4swapE,(.L_10 - _ZN39_INTERNAL_c5751d89_4_k_cu_464f84c1_38544cuda3std6ranges3__45__cpo4swapE)
_ZN39_INTERNAL_c5751d89_4_k_cu_464f84c1_38544cuda3std6ranges3__45__cpo4swapE:
	.zero		1
.L_10:


//--------------------- .nv.constant0._ZN7cutlass13device_kernelINS_4gemm6kernel13GemmUniversalIN4cute5tupleIJiiiiEEENS1_10collective13CollectiveMmaINS1_35MainloopSm100TmaUmmaWarpSpecializedILi6ELi2ELi4ENS5_IJNS4_1CILi1EEESB_SB_EEEEENS5_IJNSA_ILi128EEESE_NSA_ILi64EEEEEENS_6half_tENS5_IJlSB_lEEESH_SI_NS4_8TiledMMAINS4_8MMA_AtomIJNS4_20SM100_MMA_F16BF16_SSISH_SH_fLi128ELi128ELNS4_4UMMA5MajorE0ELSN_0ELNSM_7ScaleInE0ELSO_0EEEEEENS4_6LayoutISC_NS5_IJNSA_ILi0EEESS_SS_EEEEENS5_IJNS4_10UnderscoreESV_SV_EEEEENS4_13SM90_TMA_LOADENS4_14ComposedLayoutINS4_7SwizzleILi3ELi4ELi3EEENS4_18smem_ptr_flag_bitsILi16EEENSR_INS5_IJNSA_ILi8EEESF_EEENS5_IJSF_SB_EEEEEEEvNS4_8identityESY_S18_vS19_EENS_8epilogue10collective18CollectiveEpilogueINS1B_23Sm100TmaWarpSpecializedILi4ELi2ELi32ELb1ELb0EEEJSG_NS5_IJNSR_ISE_SB_EENSR_INSA_ILi32EEESB_EEEEESH_SI_SH_SI_NS1B_6fusion15FusionCallbacksIS1F_NS1K_13LinCombEltActINS1B_6thread7SigmoidESH_fSH_fLNS_15FloatRoundStyleE2EEESG_S1J_JEEENS4_5SM1004TMEM4LOAD26SM100_TMEM_LOAD_32dp32b32xESY_NSZ_INS10_ILi2ELi4ELi3EEES13_NSR_INS5_IJS14_S1H_EEENS5_IJS1H_SB_EEEEEEENS4_39AutoVectorizingCopyWithAssumedAlignmentILi128EEENS4_14SM90_TMA_STOREES20_S22_S22_EEEvvEEEEvNT_6ParamsE --------------------------
	.section	.nv.constant0._ZN7cutlass13device_kernelINS_4gemm6kernel13GemmUniversalIN4cute5tupleIJiiiiEEENS1_10collective13CollectiveMmaINS1_35MainloopSm100TmaUmmaWarpSpecializedILi6ELi2ELi4ENS5_IJNS4_1CILi1EEESB_SB_EEEEENS5_IJNSA_ILi128EEESE_NSA_ILi64EEEEEENS_6half_tENS5_IJlSB_lEEESH_SI_NS4_8TiledMMAINS4_8MMA_AtomIJNS4_20SM100_MMA_F16BF16_SSISH_SH_fLi128ELi128ELNS4_4UMMA5MajorE0ELSN_0ELNSM_7ScaleInE0ELSO_0EEEEEENS4_6LayoutISC_NS5_IJNSA_ILi0EEESS_SS_EEEEENS5_IJNS4_10UnderscoreESV_SV_EEEEENS4_13SM90_TMA_LOADENS4_14ComposedLayoutINS4_7SwizzleILi3ELi4ELi3EEENS4_18smem_ptr_flag_bitsILi16EEENSR_INS5_IJNSA_ILi8EEESF_EEENS5_IJSF_SB_EEEEEEEvNS4_8identityESY_S18_vS19_EENS_8epilogue10collective18CollectiveEpilogueINS1B_23Sm100TmaWarpSpecializedILi4ELi2ELi32ELb1ELb0EEEJSG_NS5_IJNSR_ISE_SB_EENSR_INSA_ILi32EEESB_EEEEESH_SI_SH_SI_NS1B_6fusion15FusionCallbacksIS1F_NS1K_13LinCombEltActINS1B_6thread7SigmoidESH_fSH_fLNS_15FloatRoundStyleE2EEESG_S1J_JEEENS4_5SM1004TMEM4LOAD26SM100_TMEM_LOAD_32dp32b32xESY_NSZ_INS10_ILi2ELi4ELi3EEES13_NSR_INS5_IJS14_S1H_EEENS5_IJS1H_SB_EEEEEEENS4_39AutoVectorizingCopyWithAssumedAlignmentILi128EEENS4_14SM90_TMA_STOREES20_S22_S22_EEEvvEEEEvNT_6ParamsE,"a",@progbits
	.sectionflags	@""
	.align	4
.nv.constant0._ZN7cutlass13device_kernelINS_4gemm6kernel13GemmUniversalIN4cute5tupleIJiiiiEEENS1_10collective13CollectiveMmaINS1_35MainloopSm100TmaUmmaWarpSpecializedILi6ELi2ELi4ENS5_IJNS4_1CILi1EEESB_SB_EEEEENS5_IJNSA_ILi128EEESE_NSA_ILi64EEEEEENS_6half_tENS5_IJlSB_lEEESH_SI_NS4_8TiledMMAINS4_8MMA_AtomIJNS4_20SM100_MMA_F16BF16_SSISH_SH_fLi128ELi128ELNS4_4UMMA5MajorE0ELSN_0ELNSM_7ScaleInE0ELSO_0EEEEEENS4_6LayoutISC_NS5_IJNSA_ILi0EEESS_SS_EEEEENS5_IJNS4_10UnderscoreESV_SV_EEEEENS4_13SM90_TMA_LOADENS4_14ComposedLayoutINS4_7SwizzleILi3ELi4ELi3EEENS4_18smem_ptr_flag_bitsILi16EEENSR_INS5_IJNSA_ILi8EEESF_EEENS5_IJSF_SB_EEEEEEEvNS4_8identityESY_S18_vS19_EENS_8epilogue10collective18CollectiveEpilogueINS1B_23Sm100TmaWarpSpecializedILi4ELi2ELi32ELb1ELb0EEEJSG_NS5_IJNSR_ISE_SB_EENSR_INSA_ILi32EEESB_EEEEESH_SI_SH_SI_NS1B_6fusion15FusionCallbacksIS1F_NS1K_13LinCombEltActINS1B_6thread7SigmoidESH_fSH_fLNS_15FloatRoundStyleE2EEESG_S1J_JEEENS4_5SM1004TMEM4LOAD26SM100_TMEM_LOAD_32dp32b32xESY_NSZ_INS10_ILi2ELi4ELi3EEES13_NSR_INS5_IJS14_S1H_EEENS5_IJS1H_SB_EEEEEEENS4_39AutoVectorizingCopyWithAssumedAlignmentILi128EEENS4_14SM90_TMA_STOREES20_S22_S22_EEEvvEEEEvNT_6ParamsE:
	.zero		2944


//--------------------- SYMBOLS --------------------------

	.type		.nv.reservedSmem.offset0,@object
	.size		.nv.reservedSmem.offset0,0x4
	.type		.nv.reservedSmem.cap,@object
	.size		.nv.reservedSmem.cap,0x4
	.type		__assertfail,@function
